//
// Generated by NVIDIA NVVM Compiler
//
// Compiler Build ID: CL-36424714
// Cuda compilation tools, release 13.0, V13.0.88
// Based on NVVM 20.0.0
//

.version 9.0
.target sm_100
.address_size 64

	// .globl	_Z5delayPViy

.visible .entry _Z5delayPViy(
	.param .u64 .ptr .align 1 _Z5delayPViy_param_0,
	.param .u64 _Z5delayPViy_param_1
)
{
	.reg .pred 	%p<3>;
	.reg .b32 	%r<2>;
	.reg .b64 	%rd<8>;

	ld.param.u64 	%rd5, [_Z5delayPViy_param_0];
	ld.param.u64 	%rd3, [_Z5delayPViy_param_1];
	cvta.to.global.u64 	%rd1, %rd5;
	// begin inline asm
	mov.u64 	%rd4, %clock64;
	// end inline asm
$L__BB0_1:
	ld.volatile.global.u32 	%r1, [%rd1];
	setp.ne.s32 	%p1, %r1, 0;
	@%p1 bra 	$L__BB0_3;
	// begin inline asm
	mov.u64 	%rd6, %clock64;
	// end inline asm
	sub.s64 	%rd7, %rd6, %rd4;
	setp.le.u64 	%p2, %rd7, %rd3;
	@%p2 bra 	$L__BB0_1;
$L__BB0_3:
	ret;

}
	// .globl	_Z19remoteAtomicsKernelP4DATA
.visible .entry _Z19remoteAtomicsKernelP4DATA(
	.param .u64 .ptr .align 1 _Z19remoteAtomicsKernelP4DATA_param_0
)
{
	.reg .b32 	%r<2>;
	.reg .b64 	%rd<4>;

	ld.param.u64 	%rd1, [_Z19remoteAtomicsKernelP4DATA_param_0];
	cvta.to.global.u64 	%rd2, %rd1;
	add.s64 	%rd3, %rd2, 4;
	atom.global.sys.add.u32 	%r1, [%rd3], 1;
	ret;

}
	// .globl	_Z18localAtomicsKernelP4DATA
.visible .entry _Z18localAtomicsKernelP4DATA(
	.param .u64 .ptr .align 1 _Z18localAtomicsKernelP4DATA_param_0
)
{
	.reg .b32 	%r<2>;
	.reg .b64 	%rd<4>;

	ld.param.u64 	%rd1, [_Z18localAtomicsKernelP4DATA_param_0];
	cvta.to.global.u64 	%rd2, %rd1;
	add.s64 	%rd3, %rd2, 4;
	atom.global.sys.add.u32 	%r1, [%rd3], 1;
	ret;

}
	// .globl	_Z20localAtomicsKernelExPjji
.visible .entry _Z20localAtomicsKernelExPjji(
	.param .u64 .ptr .align 1 _Z20localAtomicsKernelExPjji_param_0,
	.param .u32 _Z20localAtomicsKernelExPjji_param_1,
	.param .u32 _Z20localAtomicsKernelExPjji_param_2
)
{
	.reg .pred 	%p<3>;
	.reg .b32 	%r<8>;
	.reg .b64 	%rd<9>;

	ld.param.u64 	%rd7, [_Z20localAtomicsKernelExPjji_param_0];
	ld.param.u32 	%r2, [_Z20localAtomicsKernelExPjji_param_1];
	ld.param.u32 	%r3, [_Z20localAtomicsKernelExPjji_param_2];
	mov.u32 	%r4, %ctaid.x;
	mov.u32 	%r5, %ntid.x;
	mov.u32 	%r6, %tid.x;
	mad.lo.s32 	%r1, %r4, %r5, %r6;
	setp.ge.u32 	%p1, %r1, %r2;
	@%p1 bra 	$L__BB3_3;
	cvt.u64.u32 	%rd8, %r1;
	cvt.s64.s32 	%rd2, %r3;
	cvt.u64.u32 	%rd3, %r2;
	cvta.to.global.u64 	%rd4, %rd7;
$L__BB3_2:
	atom.global.sys.add.u32 	%r7, [%rd4], 1;
	add.s64 	%rd8, %rd8, %rd2;
	setp.lt.u64 	%p2, %rd8, %rd3;
	@%p2 bra 	$L__BB3_2;
$L__BB3_3:
	ret;

}
	// .globl	_Z7copyp2pP4int4PKS_m
.visible .entry _Z7copyp2pP4int4PKS_m(
	.param .u64 .ptr .align 1 _Z7copyp2pP4int4PKS_m_param_0,
	.param .u64 .ptr .align 1 _Z7copyp2pP4int4PKS_m_param_1,
	.param .u64 _Z7copyp2pP4int4PKS_m_param_2
)
{
	.reg .pred 	%p<7>;
	.reg .b32 	%r<27>;
	.reg .b64 	%rd<27>;

	ld.param.u64 	%rd20, [_Z7copyp2pP4int4PKS_m_param_0];
	ld.param.u64 	%rd21, [_Z7copyp2pP4int4PKS_m_param_1];
	ld.param.u64 	%rd22, [_Z7copyp2pP4int4PKS_m_param_2];
	mov.u32 	%r1, %ctaid.x;
	mov.u32 	%r2, %ntid.x;
	mov.u32 	%r3, %tid.x;
	mad.lo.s32 	%r4, %r1, %r2, %r3;
	cvt.u64.u32 	%rd26, %r4;
	mov.u32 	%r5, %nctaid.x;
	mul.lo.s32 	%r6, %r2, %r5;
	cvt.u64.u32 	%rd2, %r6;
	setp.le.u64 	%p1, %rd22, %rd26;
	@%p1 bra 	$L__BB4_7;
	shl.b64 	%rd3, %rd2, 4;
	cvta.to.global.u64 	%rd4, %rd21;
	cvta.to.global.u64 	%rd5, %rd20;
$L__BB4_2:
	.pragma "nounroll";
	shl.b64 	%rd23, %rd26, 4;
	add.s64 	%rd7, %rd5, %rd23;
	add.s64 	%rd8, %rd4, %rd23;
	ld.global.nc.v4.u32 	{%r7, %r8, %r9, %r10}, [%rd8];
	st.global.v4.u32 	[%rd7], {%r7, %r8, %r9, %r10};
	add.s64 	%rd9, %rd26, %rd2;
	setp.ge.u64 	%p2, %rd9, %rd22;
	@%p2 bra 	$L__BB4_7;
	add.s64 	%rd10, %rd7, %rd3;
	add.s64 	%rd11, %rd8, %rd3;
	ld.global.nc.v4.u32 	{%r11, %r12, %r13, %r14}, [%rd11];
	st.global.v4.u32 	[%rd10], {%r11, %r12, %r13, %r14};
	add.s64 	%rd12, %rd9, %rd2;
	setp.ge.u64 	%p3, %rd12, %rd22;
	@%p3 bra 	$L__BB4_7;
	add.s64 	%rd13, %rd10, %rd3;
	add.s64 	%rd14, %rd11, %rd3;
	ld.global.nc.v4.u32 	{%r15, %r16, %r17, %r18}, [%rd14];
	st.global.v4.u32 	[%rd13], {%r15, %r16, %r17, %r18};
	add.s64 	%rd15, %rd12, %rd2;
	setp.ge.u64 	%p4, %rd15, %rd22;
	@%p4 bra 	$L__BB4_7;
	add.s64 	%rd16, %rd13, %rd3;
	add.s64 	%rd17, %rd14, %rd3;
	ld.global.nc.v4.u32 	{%r19, %r20, %r21, %r22}, [%rd17];
	st.global.v4.u32 	[%rd16], {%r19, %r20, %r21, %r22};
	add.s64 	%rd18, %rd15, %rd2;
	setp.ge.u64 	%p5, %rd18, %rd22;
	@%p5 bra 	$L__BB4_7;
	add.s64 	%rd24, %rd16, %rd3;
	add.s64 	%rd25, %rd17, %rd3;
	ld.global.nc.v4.u32 	{%r23, %r24, %r25, %r26}, [%rd25];
	st.global.v4.u32 	[%rd24], {%r23, %r24, %r25, %r26};
	add.s64 	%rd26, %rd18, %rd2;
	setp.lt.u64 	%p6, %rd26, %rd22;
	@%p6 bra 	$L__BB4_2;
$L__BB4_7:
	ret;

}
	// .globl	_Z23combine_devices_resultsPjS_S_S_j
.visible .entry _Z23combine_devices_resultsPjS_S_S_j(
	.param .u64 .ptr .align 1 _Z23combine_devices_resultsPjS_S_S_j_param_0,
	.param .u64 .ptr .align 1 _Z23combine_devices_resultsPjS_S_S_j_param_1,
	.param .u64 .ptr .align 1 _Z23combine_devices_resultsPjS_S_S_j_param_2,
	.param .u64 .ptr .align 1 _Z23combine_devices_resultsPjS_S_S_j_param_3,
	.param .u32 _Z23combine_devices_resultsPjS_S_S_j_param_4
)
{
	.reg .pred 	%p<2>;
	.reg .b32 	%r<12>;
	.reg .b64 	%rd<14>;

	ld.param.u64 	%rd1, [_Z23combine_devices_resultsPjS_S_S_j_param_0];
	ld.param.u64 	%rd2, [_Z23combine_devices_resultsPjS_S_S_j_param_1];
	ld.param.u64 	%rd3, [_Z23combine_devices_resultsPjS_S_S_j_param_2];
	ld.param.u64 	%rd4, [_Z23combine_devices_resultsPjS_S_S_j_param_3];
	ld.param.u32 	%r2, [_Z23combine_devices_resultsPjS_S_S_j_param_4];
	mov.u32 	%r3, %ctaid.x;
	mov.u32 	%r4, %ntid.x;
	mov.u32 	%r5, %tid.x;
	mad.lo.s32 	%r1, %r3, %r4, %r5;
	setp.ge.u32 	%p1, %r1, %r2;
	@%p1 bra 	$L__BB5_2;
	cvta.to.global.u64 	%rd5, %rd2;
	cvta.to.global.u64 	%rd6, %rd1;
	cvta.to.global.u64 	%rd7, %rd3;
	cvta.to.global.u64 	%rd8, %rd4;
	mul.wide.u32 	%rd9, %r1, 4;
	add.s64 	%rd10, %rd6, %rd9;
	add.s64 	%rd11, %rd5, %rd9;
	ld.global.u32 	%r6, [%rd11];
	atom.global.add.u32 	%r7, [%rd10], %r6;
	add.s64 	%rd12, %rd7, %rd9;
	ld.global.u32 	%r8, [%rd12];
	atom.global.add.u32 	%r9, [%rd10], %r8;
	add.s64 	%rd13, %rd8, %rd9;
	ld.global.u32 	%r10, [%rd13];
	atom.global.add.u32 	%r11, [%rd10], %r10;
$L__BB5_2:
	ret;

}
	// .globl	_Z9aggregatePjjS_
.visible .entry _Z9aggregatePjjS_(
	.param .u64 .ptr .align 1 _Z9aggregatePjjS__param_0,
	.param .u32 _Z9aggregatePjjS__param_1,
	.param .u64 .ptr .align 1 _Z9aggregatePjjS__param_2
)
{
	.reg .pred 	%p<2>;
	.reg .b32 	%r<8>;
	.reg .b64 	%rd<9>;

	ld.param.u64 	%rd1, [_Z9aggregatePjjS__param_0];
	ld.param.u32 	%r2, [_Z9aggregatePjjS__param_1];
	ld.param.u64 	%rd2, [_Z9aggregatePjjS__param_2];
	mov.u32 	%r3, %ctaid.x;
	mov.u32 	%r4, %ntid.x;
	mov.u32 	%r5, %tid.x;
	mad.lo.s32 	%r1, %r3, %r4, %r5;
	setp.ge.u32 	%p1, %r1, %r2;
	@%p1 bra 	$L__BB6_2;
	cvta.to.global.u64 	%rd3, %rd1;
	cvta.to.global.u64 	%rd4, %rd2;
	mul.wide.u32 	%rd5, %r1, 4;
	add.s64 	%rd6, %rd3, %rd5;
	ld.global.u32 	%r6, [%rd6];
	mul.wide.u32 	%rd7, %r6, 4;
	add.s64 	%rd8, %rd4, %rd7;
	atom.global.add.u32 	%r7, [%rd8], 1;
$L__BB6_2:
	ret;

}
	// .globl	_Z11aggregateExPjS_S_S_S_jjj
.visible .entry _Z11aggregateExPjS_S_S_S_jjj(
	.param .u64 .ptr .align 1 _Z11aggregateExPjS_S_S_S_jjj_param_0,
	.param .u64 .ptr .align 1 _Z11aggregateExPjS_S_S_S_jjj_param_1,
	.param .u64 .ptr .align 1 _Z11aggregateExPjS_S_S_S_jjj_param_2,
	.param .u64 .ptr .align 1 _Z11aggregateExPjS_S_S_S_jjj_param_3,
	.param .u64 .ptr .align 1 _Z11aggregateExPjS_S_S_S_jjj_param_4,
	.param .u32 _Z11aggregateExPjS_S_S_S_jjj_param_5,
	.param .u32 _Z11aggregateExPjS_S_S_S_jjj_param_6,
	.param .u32 _Z11aggregateExPjS_S_S_S_jjj_param_7
)
{
	.reg .pred 	%p<7>;
	.reg .b32 	%r<13>;
	.reg .b64 	%rd<21>;

	ld.param.u64 	%rd5, [_Z11aggregateExPjS_S_S_S_jjj_param_0];
	ld.param.u64 	%rd1, [_Z11aggregateExPjS_S_S_S_jjj_param_1];
	ld.param.u64 	%rd2, [_Z11aggregateExPjS_S_S_S_jjj_param_2];
	ld.param.u64 	%rd3, [_Z11aggregateExPjS_S_S_S_jjj_param_3];
	ld.param.u64 	%rd4, [_Z11aggregateExPjS_S_S_S_jjj_param_4];
	ld.param.u32 	%r3, [_Z11aggregateExPjS_S_S_S_jjj_param_5];
	ld.param.u32 	%r2, [_Z11aggregateExPjS_S_S_S_jjj_param_7];
	cvta.to.global.u64 	%rd6, %rd5;
	mov.u32 	%r4, %ctaid.x;
	mov.u32 	%r5, %ntid.x;
	mov.u32 	%r6, %tid.x;
	mad.lo.s32 	%r7, %r4, %r5, %r6;
	mul.wide.u32 	%rd7, %r7, 4;
	add.s64 	%rd8, %rd6, %rd7;
	ld.global.u32 	%r1, [%rd8];
	setp.ge.u32 	%p1, %r7, %r3;
	@%p1 bra 	$L__BB7_10;
	div.u32 	%r8, %r1, %r2;
	setp.gt.s32 	%p2, %r8, 1;
	@%p2 bra 	$L__BB7_5;
	setp.eq.s32 	%p5, %r8, 0;
	@%p5 bra 	$L__BB7_8;
	setp.eq.s32 	%p6, %r8, 1;
	@%p6 bra 	$L__BB7_4;
	bra.uni 	$L__BB7_10;
$L__BB7_4:
	cvta.to.global.u64 	%rd15, %rd2;
	mul.wide.u32 	%rd16, %r1, 4;
	add.s64 	%rd17, %rd15, %rd16;
	atom.global.add.u32 	%r11, [%rd17], 1;
	bra.uni 	$L__BB7_10;
$L__BB7_5:
	setp.eq.s32 	%p3, %r8, 2;
	@%p3 bra 	$L__BB7_9;
	setp.eq.s32 	%p4, %r8, 3;
	@%p4 bra 	$L__BB7_7;
	bra.uni 	$L__BB7_10;
$L__BB7_7:
	cvta.to.global.u64 	%rd9, %rd4;
	mul.wide.u32 	%rd10, %r1, 4;
	add.s64 	%rd11, %rd9, %rd10;
	atom.global.add.u32 	%r9, [%rd11], 1;
	bra.uni 	$L__BB7_10;
$L__BB7_8:
	cvta.to.global.u64 	%rd18, %rd1;
	mul.wide.u32 	%rd19, %r1, 4;
	add.s64 	%rd20, %rd18, %rd19;
	atom.global.add.u32 	%r12, [%rd20], 1;
	bra.uni 	$L__BB7_10;
$L__BB7_9:
	cvta.to.global.u64 	%rd12, %rd3;
	mul.wide.u32 	%rd13, %r1, 4;
	add.s64 	%rd14, %rd12, %rd13;
	atom.global.add.u32 	%r10, [%rd14], 1;
$L__BB7_10:
	ret;

}
	// .globl	_Z14aggregateExOptPjjS_jS_jS_jS_jjjS_
.visible .entry _Z14aggregateExOptPjjS_jS_jS_jS_jjjS_(
	.param .u64 .ptr .align 1 _Z14aggregateExOptPjjS_jS_jS_jS_jjjS__param_0,
	.param .u32 _Z14aggregateExOptPjjS_jS_jS_jS_jjjS__param_1,
	.param .u64 .ptr .align 1 _Z14aggregateExOptPjjS_jS_jS_jS_jjjS__param_2,
	.param .u32 _Z14aggregateExOptPjjS_jS_jS_jS_jjjS__param_3,
	.param .u64 .ptr .align 1 _Z14aggregateExOptPjjS_jS_jS_jS_jjjS__param_4,
	.param .u32 _Z14aggregateExOptPjjS_jS_jS_jS_jjjS__param_5,
	.param .u64 .ptr .align 1 _Z14aggregateExOptPjjS_jS_jS_jS_jjjS__param_6,
	.param .u32 _Z14aggregateExOptPjjS_jS_jS_jS_jjjS__param_7,
	.param .u64 .ptr .align 1 _Z14aggregateExOptPjjS_jS_jS_jS_jjjS__param_8,
	.param .u32 _Z14aggregateExOptPjjS_jS_jS_jS_jjjS__param_9,
	.param .u32 _Z14aggregateExOptPjjS_jS_jS_jS_jjjS__param_10,
	.param .u32 _Z14aggregateExOptPjjS_jS_jS_jS_jjjS__param_11,
	.param .u64 .ptr .align 1 _Z14aggregateExOptPjjS_jS_jS_jS_jjjS__param_12
)
{
	.reg .pred 	%p<24>;
	.reg .b32 	%r<71>;
	.reg .b64 	%rd<60>;

	ld.param.u64 	%rd18, [_Z14aggregateExOptPjjS_jS_jS_jS_jjjS__param_0];
	ld.param.u32 	%r23, [_Z14aggregateExOptPjjS_jS_jS_jS_jjjS__param_1];
	ld.param.u64 	%rd20, [_Z14aggregateExOptPjjS_jS_jS_jS_jjjS__param_2];
	ld.param.u32 	%r17, [_Z14aggregateExOptPjjS_jS_jS_jS_jjjS__param_3];
	ld.param.u64 	%rd21, [_Z14aggregateExOptPjjS_jS_jS_jS_jjjS__param_4];
	ld.param.u32 	%r18, [_Z14aggregateExOptPjjS_jS_jS_jS_jjjS__param_5];
	ld.param.u64 	%rd22, [_Z14aggregateExOptPjjS_jS_jS_jS_jjjS__param_6];
	ld.param.u32 	%r19, [_Z14aggregateExOptPjjS_jS_jS_jS_jjjS__param_7];
	ld.param.u64 	%rd23, [_Z14aggregateExOptPjjS_jS_jS_jS_jjjS__param_8];
	ld.param.u32 	%r20, [_Z14aggregateExOptPjjS_jS_jS_jS_jjjS__param_9];
	ld.param.u32 	%r21, [_Z14aggregateExOptPjjS_jS_jS_jS_jjjS__param_10];
	ld.param.u32 	%r22, [_Z14aggregateExOptPjjS_jS_jS_jS_jjjS__param_11];
	ld.param.u64 	%rd19, [_Z14aggregateExOptPjjS_jS_jS_jS_jjjS__param_12];
	cvta.to.global.u64 	%rd1, %rd21;
	cvta.to.global.u64 	%rd2, %rd22;
	cvta.to.global.u64 	%rd3, %rd23;
	cvta.to.global.u64 	%rd4, %rd20;
	mov.u32 	%r24, %ctaid.x;
	mov.u32 	%r25, %ntid.x;
	mov.u32 	%r26, %tid.x;
	mad.lo.s32 	%r1, %r24, %r25, %r26;
	setp.ge.u32 	%p1, %r1, %r23;
	@%p1 bra 	$L__BB8_2;
	cvta.to.global.u64 	%rd24, %rd18;
	mul.wide.u32 	%rd25, %r1, 4;
	add.s64 	%rd26, %rd24, %rd25;
	ld.global.u32 	%r27, [%rd26];
	mul.wide.u32 	%rd27, %r27, 4;
	add.s64 	%rd28, %rd4, %rd27;
	atom.global.add.u32 	%r28, [%rd28], 1;
$L__BB8_2:
	cvta.to.global.u64 	%rd29, %rd19;
	atom.global.add.u32 	%r29, [%rd29], 1;
	add.s32 	%r30, %r29, 1;
	setp.ne.s32 	%p2, %r30, %r22;
	setp.eq.s32 	%p3, %r17, 0;
	or.pred  	%p4, %p2, %p3;
	@%p4 bra 	$L__BB8_39;
	add.s32 	%r32, %r17, -1;
	and.b32  	%r2, %r17, 3;
	setp.lt.u32 	%p5, %r32, 3;
	mov.b32 	%r70, 0;
	@%p5 bra 	$L__BB8_30;
	and.b32  	%r70, %r17, -4;
	mov.b32 	%r67, 0;
$L__BB8_5:
	div.u32 	%r5, %r67, %r21;
	setp.ne.s32 	%p6, %r5, %r18;
	mul.wide.u32 	%rd30, %r67, 4;
	add.s64 	%rd5, %rd4, %rd30;
	@%p6 bra 	$L__BB8_7;
	add.s64 	%rd36, %rd1, %rd30;
	ld.global.u32 	%r38, [%rd5];
	atom.global.add.u32 	%r39, [%rd36], %r38;
	bra.uni 	$L__BB8_11;
$L__BB8_7:
	setp.ne.s32 	%p7, %r5, %r19;
	@%p7 bra 	$L__BB8_9;
	add.s64 	%rd34, %rd2, %rd30;
	ld.global.u32 	%r36, [%rd5];
	atom.global.add.u32 	%r37, [%rd34], %r36;
	bra.uni 	$L__BB8_11;
$L__BB8_9:
	setp.ne.s32 	%p8, %r5, %r20;
	@%p8 bra 	$L__BB8_11;
	add.s64 	%rd32, %rd3, %rd30;
	ld.global.u32 	%r34, [%rd5];
	atom.global.add.u32 	%r35, [%rd32], %r34;
$L__BB8_11:
	add.s32 	%r40, %r67, 1;
	div.u32 	%r6, %r40, %r21;
	setp.eq.s32 	%p9, %r6, %r18;
	@%p9 bra 	$L__BB8_16;
	setp.eq.s32 	%p10, %r6, %r19;
	@%p10 bra 	$L__BB8_15;
	setp.ne.s32 	%p11, %r6, %r20;
	@%p11 bra 	$L__BB8_17;
	add.s64 	%rd38, %rd3, %rd30;
	ld.global.u32 	%r41, [%rd5+4];
	atom.global.add.u32 	%r42, [%rd38+4], %r41;
	bra.uni 	$L__BB8_17;
$L__BB8_15:
	add.s64 	%rd40, %rd2, %rd30;
	ld.global.u32 	%r43, [%rd5+4];
	atom.global.add.u32 	%r44, [%rd40+4], %r43;
	bra.uni 	$L__BB8_17;
$L__BB8_16:
	add.s64 	%rd42, %rd1, %rd30;
	ld.global.u32 	%r45, [%rd5+4];
	atom.global.add.u32 	%r46, [%rd42+4], %r45;
$L__BB8_17:
	add.s32 	%r47, %r67, 2;
	div.u32 	%r7, %r47, %r21;
	setp.eq.s32 	%p12, %r7, %r18;
	@%p12 bra 	$L__BB8_22;
	setp.eq.s32 	%p13, %r7, %r19;
	@%p13 bra 	$L__BB8_21;
	setp.ne.s32 	%p14, %r7, %r20;
	@%p14 bra 	$L__BB8_23;
	add.s64 	%rd44, %rd3, %rd30;
	ld.global.u32 	%r48, [%rd5+8];
	atom.global.add.u32 	%r49, [%rd44+8], %r48;
	bra.uni 	$L__BB8_23;
$L__BB8_21:
	add.s64 	%rd46, %rd2, %rd30;
	ld.global.u32 	%r50, [%rd5+8];
	atom.global.add.u32 	%r51, [%rd46+8], %r50;
	bra.uni 	$L__BB8_23;
$L__BB8_22:
	add.s64 	%rd48, %rd1, %rd30;
	ld.global.u32 	%r52, [%rd5+8];
	atom.global.add.u32 	%r53, [%rd48+8], %r52;
$L__BB8_23:
	add.s32 	%r54, %r67, 3;
	div.u32 	%r8, %r54, %r21;
	setp.eq.s32 	%p15, %r8, %r18;
	@%p15 bra 	$L__BB8_28;
	setp.eq.s32 	%p16, %r8, %r19;
	@%p16 bra 	$L__BB8_27;
	setp.ne.s32 	%p17, %r8, %r20;
	@%p17 bra 	$L__BB8_29;
	add.s64 	%rd50, %rd3, %rd30;
	ld.global.u32 	%r55, [%rd5+12];
	atom.global.add.u32 	%r56, [%rd50+12], %r55;
	bra.uni 	$L__BB8_29;
$L__BB8_27:
	add.s64 	%rd52, %rd2, %rd30;
	ld.global.u32 	%r57, [%rd5+12];
	atom.global.add.u32 	%r58, [%rd52+12], %r57;
	bra.uni 	$L__BB8_29;
$L__BB8_28:
	add.s64 	%rd54, %rd1, %rd30;
	ld.global.u32 	%r59, [%rd5+12];
	atom.global.add.u32 	%r60, [%rd54+12], %r59;
$L__BB8_29:
	add.s32 	%r67, %r67, 4;
	setp.ne.s32 	%p18, %r67, %r70;
	@%p18 bra 	$L__BB8_5;
$L__BB8_30:
	setp.eq.s32 	%p19, %r2, 0;
	@%p19 bra 	$L__BB8_39;
	mul.wide.u32 	%rd55, %r70, 4;
	add.s64 	%rd59, %rd1, %rd55;
	add.s64 	%rd58, %rd4, %rd55;
	add.s64 	%rd57, %rd2, %rd55;
	add.s64 	%rd56, %rd3, %rd55;
	neg.s32 	%r69, %r2;
$L__BB8_32:
	.pragma "nounroll";
	div.u32 	%r14, %r70, %r21;
	setp.eq.s32 	%p20, %r14, %r18;
	@%p20 bra 	$L__BB8_37;
	setp.eq.s32 	%p21, %r14, %r19;
	@%p21 bra 	$L__BB8_36;
	setp.ne.s32 	%p22, %r14, %r20;
	@%p22 bra 	$L__BB8_38;
	ld.global.u32 	%r61, [%rd58];
	atom.global.add.u32 	%r62, [%rd56], %r61;
	bra.uni 	$L__BB8_38;
$L__BB8_36:
	ld.global.u32 	%r63, [%rd58];
	atom.global.add.u32 	%r64, [%rd57], %r63;
	bra.uni 	$L__BB8_38;
$L__BB8_37:
	ld.global.u32 	%r65, [%rd58];
	atom.global.add.u32 	%r66, [%rd59], %r65;
$L__BB8_38:
	add.s32 	%r70, %r70, 1;
	add.s64 	%rd59, %rd59, 4;
	add.s64 	%rd58, %rd58, 4;
	add.s64 	%rd57, %rd57, 4;
	add.s64 	%rd56, %rd56, 4;
	add.s32 	%r69, %r69, 1;
	setp.ne.s32 	%p23, %r69, 0;
	@%p23 bra 	$L__BB8_32;
$L__BB8_39:
	ret;

}


// ===== COMPILED SASS (sm_100) =====

	.target	sm_100

	.elftype	@"ET_EXEC"


//--------------------- .note.nv.tkinfo           --------------------------
	.section	.note.nv.tkinfo,"",@"SHT_NOTE"
	.sectionflags	@"SHF_NOTE_NV_TKINFO"
	.tkinfo
        /*0018*/ 	.word	0x00000002
        /*0030*/ 	.string	""
        /*0030*/ 	.string	"ptxas"
        /*0030*/ 	.string	"Cuda compilation tools, release 13.0, V13.0.88"
        /*0030*/ 	.string	"Build cuda_13.0.r13.0/compiler.36424714_0"
        /*0030*/ 	.string	"-arch sm_100 -m 64 "



//--------------------- .note.nv.cuinfo           --------------------------
	.section	.note.nv.cuinfo,"",@"SHT_NOTE"
	.sectionflags	@"SHF_NOTE_NV_CUINFO"
        /*0018*/ 	.short	0x0002
        /*001a*/ 	.short	0x0064
        /*001c*/ 	.short	0x0082
	.zero		2


//--------------------- .nv.info                  --------------------------
	.section	.nv.info,"",@"SHT_CUDA_INFO"
	.align	4


	//----- nvinfo : EIATTR_REGCOUNT
	.align		4
        /*0000*/ 	.byte	0x04, 0x2f
        /*0002*/ 	.short	(.L_1 - .L_0)
	.align		4
.L_0:
        /*0004*/ 	.word	index@(_Z5delayPViy)
        /*0008*/ 	.word	0x0000000a


	//----- nvinfo : EIATTR_FRAME_SIZE
	.align		4
.L_1:
        /*000c*/ 	.byte	0x04, 0x11
        /*000e*/ 	.short	(.L_3 - .L_2)
	.align		4
.L_2:
        /*0010*/ 	.word	index@(_Z5delayPViy)
        /*0014*/ 	.word	0x00000000


	//----- nvinfo : EIATTR_REGCOUNT
	.align		4
.L_3:
        /*0018*/ 	.byte	0x04, 0x2f
        /*001a*/ 	.short	(.L_5 - .L_4)
	.align		4
.L_4:
        /*001c*/ 	.word	index@(_Z19remoteAtomicsKernelP4DATA)
        /*0020*/ 	.word	0x00000008


	//----- nvinfo : EIATTR_FRAME_SIZE
	.align		4
.L_5:
        /*0024*/ 	.byte	0x04, 0x11
        /*0026*/ 	.short	(.L_7 - .L_6)
	.align		4
.L_6:
        /*0028*/ 	.word	index@(_Z19remoteAtomicsKernelP4DATA)
        /*002c*/ 	.word	0x00000000


	//----- nvinfo : EIATTR_REGCOUNT
	.align		4
.L_7:
        /*0030*/ 	.byte	0x04, 0x2f
        /*0032*/ 	.short	(.L_9 - .L_8)
	.align		4
.L_8:
        /*0034*/ 	.word	index@(_Z18localAtomicsKernelP4DATA)
        /*0038*/ 	.word	0x00000008


	//----- nvinfo : EIATTR_FRAME_SIZE
	.align		4
.L_9:
        /*003c*/ 	.byte	0x04, 0x11
        /*003e*/ 	.short	(.L_11 - .L_10)
	.align		4
.L_10:
        /*0040*/ 	.word	index@(_Z18localAtomicsKernelP4DATA)
        /*0044*/ 	.word	0x00000000


	//----- nvinfo : EIATTR_REGCOUNT
	.align		4
.L_11:
        /*0048*/ 	.byte	0x04, 0x2f
        /*004a*/ 	.short	(.L_13 - .L_12)
	.align		4
.L_12:
        /*004c*/ 	.word	index@(_Z20localAtomicsKernelExPjji)
        /*0050*/ 	.word	0x0000000a


	//----- nvinfo : EIATTR_FRAME_SIZE
	.align		4
.L_13:
        /*0054*/ 	.byte	0x04, 0x11
        /*0056*/ 	.short	(.L_15 - .L_14)
	.align		4
.L_14:
        /*0058*/ 	.word	index@(_Z20localAtomicsKernelExPjji)
        /*005c*/ 	.word	0x00000000


	//----- nvinfo : EIATTR_REGCOUNT
	.align		4
.L_15:
        /*0060*/ 	.byte	0x04, 0x2f
        /*0062*/ 	.short	(.L_17 - .L_16)
	.align		4
.L_16:
        /*0064*/ 	.word	index@(_Z7copyp2pP4int4PKS_m)
        /*0068*/ 	.word	0x00000013


	//----- nvinfo : EIATTR_FRAME_SIZE
	.align		4
.L_17:
        /*006c*/ 	.byte	0x04, 0x11
        /*006e*/ 	.short	(.L_19 - .L_18)
	.align		4
.L_18:
        /*0070*/ 	.word	index@(_Z7copyp2pP4int4PKS_m)
        /*0074*/ 	.word	0x00000000


	//----- nvinfo : EIATTR_REGCOUNT
	.align		4
.L_19:
        /*0078*/ 	.byte	0x04, 0x2f
        /*007a*/ 	.short	(.L_21 - .L_20)
	.align		4
.L_20:
        /*007c*/ 	.word	index@(_Z23combine_devices_resultsPjS_S_S_j)
        /*0080*/ 	.word	0x0000000e


	//----- nvinfo : EIATTR_FRAME_SIZE
	.align		4
.L_21:
        /*0084*/ 	.byte	0x04, 0x11
        /*0086*/ 	.short	(.L_23 - .L_22)
	.align		4
.L_22:
        /*0088*/ 	.word	index@(_Z23combine_devices_resultsPjS_S_S_j)
        /*008c*/ 	.word	0x00000000


	//----- nvinfo : EIATTR_REGCOUNT
	.align		4
.L_23:
        /*0090*/ 	.byte	0x04, 0x2f
        /*0092*/ 	.short	(.L_25 - .L_24)
	.align		4
.L_24:
        /*0094*/ 	.word	index@(_Z9aggregatePjjS_)
        /*0098*/ 	.word	0x0000000a


	//----- nvinfo : EIATTR_FRAME_SIZE
	.align		4
.L_25:
        /*009c*/ 	.byte	0x04, 0x11
        /*009e*/ 	.short	(.L_27 - .L_26)
	.align		4
.L_26:
        /*00a0*/ 	.word	index@(_Z9aggregatePjjS_)
        /*00a4*/ 	.word	0x00000000


	//----- nvinfo : EIATTR_REGCOUNT
	.align		4
.L_27:
        /*00a8*/ 	.byte	0x04, 0x2f
        /*00aa*/ 	.short	(.L_29 - .L_28)
	.align		4
.L_28:
        /*00ac*/ 	.word	index@(_Z11aggregateExPjS_S_S_S_jjj)
        /*00b0*/ 	.word	0x0000000a


	//----- nvinfo : EIATTR_FRAME_SIZE
	.align		4
.L_29:
        /*00b4*/ 	.byte	0x04, 0x11
        /*00b6*/ 	.short	(.L_31 - .L_30)
	.align		4
.L_30:
        /*00b8*/ 	.word	index@(_Z11aggregateExPjS_S_S_S_jjj)
        /*00bc*/ 	.word	0x00000000


	//----- nvinfo : EIATTR_REGCOUNT
	.align		4
.L_31:
        /*00c0*/ 	.byte	0x04, 0x2f
        /*00c2*/ 	.short	(.L_33 - .L_32)
	.align		4
.L_32:
        /*00c4*/ 	.word	index@(_Z14aggregateExOptPjjS_jS_jS_jS_jjjS_)
        /*00c8*/ 	.word	0x00000015


	//----- nvinfo : EIATTR_FRAME_SIZE
	.align		4
.L_33:
        /*00cc*/ 	.byte	0x04, 0x11
        /*00ce*/ 	.short	(.L_35 - .L_34)
	.align		4
.L_34:
        /*00d0*/ 	.word	index@(_Z14aggregateExOptPjjS_jS_jS_jS_jjjS_)
        /*00d4*/ 	.word	0x00000000


	//----- nvinfo : EIATTR_MIN_STACK_SIZE
	.align		4
.L_35:
        /*00d8*/ 	.byte	0x04, 0x12
        /*00da*/ 	.short	(.L_37 - .L_36)
	.align		4
.L_36:
        /*00dc*/ 	.word	index@(_Z14aggregateExOptPjjS_jS_jS_jS_jjjS_)
        /*00e0*/ 	.word	0x00000000


	//----- nvinfo : EIATTR_MIN_STACK_SIZE
	.align		4
.L_37:
        /*00e4*/ 	.byte	0x04, 0x12
        /*00e6*/ 	.short	(.L_39 - .L_38)
	.align		4
.L_38:
        /*00e8*/ 	.word	index@(_Z11aggregateExPjS_S_S_S_jjj)
        /*00ec*/ 	.word	0x00000000


	//----- nvinfo : EIATTR_MIN_STACK_SIZE
	.align		4
.L_39:
        /*00f0*/ 	.byte	0x04, 0x12
        /*00f2*/ 	.short	(.L_41 - .L_40)
	.align		4
.L_40:
        /*00f4*/ 	.word	index@(_Z9aggregatePjjS_)
        /*00f8*/ 	.word	0x00000000


	//----- nvinfo : EIATTR_MIN_STACK_SIZE
	.align		4
.L_41:
        /*00fc*/ 	.byte	0x04, 0x12
        /*00fe*/ 	.short	(.L_43 - .L_42)
	.align		4
.L_42:
        /*0100*/ 	.word	index@(_Z23combine_devices_resultsPjS_S_S_j)
        /*0104*/ 	.word	0x00000000


	//----- nvinfo : EIATTR_MIN_STACK_SIZE
	.align		4
.L_43:
        /*0108*/ 	.byte	0x04, 0x12
        /*010a*/ 	.short	(.L_45 - .L_44)
	.align		4
.L_44:
        /*010c*/ 	.word	index@(_Z7copyp2pP4int4PKS_m)
        /*0110*/ 	.word	0x00000000


	//----- nvinfo : EIATTR_MIN_STACK_SIZE
	.align		4
.L_45:
        /*0114*/ 	.byte	0x04, 0x12
        /*0116*/ 	.short	(.L_47 - .L_46)
	.align		4
.L_46:
        /*0118*/ 	.word	index@(_Z20localAtomicsKernelExPjji)
        /*011c*/ 	.word	0x00000000


	//----- nvinfo : EIATTR_MIN_STACK_SIZE
	.align		4
.L_47:
        /*0120*/ 	.byte	0x04, 0x12
        /*0122*/ 	.short	(.L_49 - .L_48)
	.align		4
.L_48:
        /*0124*/ 	.word	index@(_Z18localAtomicsKernelP4DATA)
        /*0128*/ 	.word	0x00000000


	//----- nvinfo : EIATTR_MIN_STACK_SIZE
	.align		4
.L_49:
        /*012c*/ 	.byte	0x04, 0x12
        /*012e*/ 	.short	(.L_51 - .L_50)
	.align		4
.L_50:
        /*0130*/ 	.word	index@(_Z19remoteAtomicsKernelP4DATA)
        /*0134*/ 	.word	0x00000000


	//----- nvinfo : EIATTR_MIN_STACK_SIZE
	.align		4
.L_51:
        /*0138*/ 	.byte	0x04, 0x12
        /*013a*/ 	.short	(.L_53 - .L_52)
	.align		4
.L_52:
        /*013c*/ 	.word	index@(_Z5delayPViy)
        /*0140*/ 	.word	0x00000000
.L_53:


//--------------------- .nv.compat                --------------------------
	.section	.nv.compat,"",@"SHT_CUDA_COMPAT_INFO"
	.align	4
        /*0000*/ 	.byte	0x02, 0x09, 0x00, 0x00, 0x02, 0x02, 0x01, 0x00, 0x02, 0x05, 0x05, 0x00, 0x03, 0x07, 0x01, 0x01
        /*0010*/ 	.byte	0x02, 0x03, 0x00, 0x00, 0x02, 0x06, 0x01, 0x00, 0x04, 0x0b, 0x08, 0x00, 0x09, 0x00, 0x00, 0x00
        /*0020*/ 	.byte	0x00, 0x00, 0x00, 0x00


//--------------------- .nv.info._Z14aggregateExOptPjjS_jS_jS_jS_jjjS_ --------------------------
	.section	.nv.info._Z14aggregateExOptPjjS_jS_jS_jS_jjjS_,"",@"SHT_CUDA_INFO"
	.sectionflags	@""
	.align	4


	//----- nvinfo : EIATTR_CUDA_API_VERSION
	.align		4
        /*0000*/ 	.byte	0x04, 0x37
        /*0002*/ 	.short	(.L_55 - .L_54)
.L_54:
        /*0004*/ 	.word	0x00000082


	//----- nvinfo : EIATTR_KPARAM_INFO
	.align		4
.L_55:
        /*0008*/ 	.byte	0x04, 0x17
        /*000a*/ 	.short	(.L_57 - .L_56)
.L_56:
        /*000c*/ 	.word	0x00000000
        /*0010*/ 	.short	0x000c
        /*0012*/ 	.short	0x0058
        /*0014*/ 	.byte	0x00, 0xf5, 0x21, 0x00


	//----- nvinfo : EIATTR_KPARAM_INFO
	.align		4
.L_57:
        /*0018*/ 	.byte	0x04, 0x17
        /*001a*/ 	.short	(.L_59 - .L_58)
.L_58:
        /*001c*/ 	.word	0x00000000
        /*0020*/ 	.short	0x000b
        /*0022*/ 	.short	0x0050
        /*0024*/ 	.byte	0x00, 0xf0, 0x11, 0x00


	//----- nvinfo : EIATTR_KPARAM_INFO
	.align		4
.L_59:
        /*0028*/ 	.byte	0x04, 0x17
        /*002a*/ 	.short	(.L_61 - .L_60)
.L_60:
        /*002c*/ 	.word	0x00000000
        /*0030*/ 	.short	0x000a
        /*0032*/ 	.short	0x004c
        /*0034*/ 	.byte	0x00, 0xf0, 0x11, 0x00


	//----- nvinfo : EIATTR_KPARAM_INFO
	.align		4
.L_61:
        /*0038*/ 	.byte	0x04, 0x17
        /*003a*/ 	.short	(.L_63 - .L_62)
.L_62:
        /*003c*/ 	.word	0x00000000
        /*0040*/ 	.short	0x0009
        /*0042*/ 	.short	0x0048
        /*0044*/ 	.byte	0x00, 0xf0, 0x11, 0x00


	//----- nvinfo : EIATTR_KPARAM_INFO
	.align		4
.L_63:
        /*0048*/ 	.byte	0x04, 0x17
        /*004a*/ 	.short	(.L_65 - .L_64)
.L_64:
        /*004c*/ 	.word	0x00000000
        /*0050*/ 	.short	0x0008
        /*0052*/ 	.short	0x0040
        /*0054*/ 	.byte	0x00, 0xf5, 0x21, 0x00


	//----- nvinfo : EIATTR_KPARAM_INFO
	.align		4
.L_65:
        /*0058*/ 	.byte	0x04, 0x17
        /*005a*/ 	.short	(.L_67 - .L_66)
.L_66:
        /*005c*/ 	.word	0x00000000
        /*0060*/ 	.short	0x0007
        /*0062*/ 	.short	0x0038
        /*0064*/ 	.byte	0x00, 0xf0, 0x11, 0x00


	//----- nvinfo : EIATTR_KPARAM_INFO
	.align		4
.L_67:
        /*0068*/ 	.byte	0x04, 0x17
        /*006a*/ 	.short	(.L_69 - .L_68)
.L_68:
        /*006c*/ 	.word	0x00000000
        /*0070*/ 	.short	0x0006
        /*0072*/ 	.short	0x0030
        /*0074*/ 	.byte	0x00, 0xf5, 0x21, 0x00


	//----- nvinfo : EIATTR_KPARAM_INFO
	.align		4
.L_69:
        /*0078*/ 	.byte	0x04, 0x17
        /*007a*/ 	.short	(.L_71 - .L_70)
.L_70:
        /*007c*/ 	.word	0x00000000
        /*0080*/ 	.short	0x0005
        /*0082*/ 	.short	0x0028
        /*0084*/ 	.byte	0x00, 0xf0, 0x11, 0x00


	//----- nvinfo : EIATTR_KPARAM_INFO
	.align		4
.L_71:
        /*0088*/ 	.byte	0x04, 0x17
        /*008a*/ 	.short	(.L_73 - .L_72)
.L_72:
        /*008c*/ 	.word	0x00000000
        /*0090*/ 	.short	0x0004
        /*0092*/ 	.short	0x0020
        /*0094*/ 	.byte	0x00, 0xf5, 0x21, 0x00


	//----- nvinfo : EIATTR_KPARAM_INFO
	.align		4
.L_73:
        /*0098*/ 	.byte	0x04, 0x17
        /*009a*/ 	.short	(.L_75 - .L_74)
.L_74:
        /*009c*/ 	.word	0x00000000
        /*00a0*/ 	.short	0x0003
        /*00a2*/ 	.short	0x0018
        /*00a4*/ 	.byte	0x00, 0xf0, 0x11, 0x00


	//----- nvinfo : EIATTR_KPARAM_INFO
	.align		4
.L_75:
        /*00a8*/ 	.byte	0x04, 0x17
        /*00aa*/ 	.short	(.L_77 - .L_76)
.L_76:
        /*00ac*/ 	.word	0x00000000
        /*00b0*/ 	.short	0x0002
        /*00b2*/ 	.short	0x0010
        /*00b4*/ 	.byte	0x00, 0xf5, 0x21, 0x00


	//----- nvinfo : EIATTR_KPARAM_INFO
	.align		4
.L_77:
        /*00b8*/ 	.byte	0x04, 0x17
        /*00ba*/ 	.short	(.L_79 - .L_78)
.L_78:
        /*00bc*/ 	.word	0x00000000
        /*00c0*/ 	.short	0x0001
        /*00c2*/ 	.short	0x0008
        /*00c4*/ 	.byte	0x00, 0xf0, 0x11, 0x00


	//----- nvinfo : EIATTR_KPARAM_INFO
	.align		4
.L_79:
        /*00c8*/ 	.byte	0x04, 0x17
        /*00ca*/ 	.short	(.L_81 - .L_80)
.L_80:
        /*00cc*/ 	.word	0x00000000
        /*00d0*/ 	.short	0x0000
        /*00d2*/ 	.short	0x0000
        /*00d4*/ 	.byte	0x00, 0xf5, 0x21, 0x00


	//----- nvinfo : EIATTR_SPARSE_MMA_MASK
	.align		4
.L_81:
        /*00d8*/ 	.byte	0x03, 0x50
        /*00da*/ 	.short	0x0000


	//----- nvinfo : EIATTR_MAXREG_COUNT
	.align		4
        /*00dc*/ 	.byte	0x03, 0x1b
        /*00de*/ 	.short	0x00ff


	//----- nvinfo : EIATTR_MERCURY_ISA_VERSION
	.align		4
        /*00e0*/ 	.byte	0x03, 0x5f
        /*00e2*/ 	.short	0x0101


	//----- nvinfo : EIATTR_INT_WARP_WIDE_INSTR_OFFSETS
	.align		4
        /*00e4*/ 	.byte	0x04, 0x31
        /*00e6*/ 	.short	(.L_83 - .L_82)


	//   ....[0]....
.L_82:
        /*00e8*/ 	.word	0x00000130


	//   ....[1]....
        /*00ec*/ 	.word	0x000001f0


	//   ....[2]....
        /*00f0*/ 	.word	0x000004b0


	//   ....[3]....
        /*00f4*/ 	.word	0x00000570


	//   ....[4]....
        /*00f8*/ 	.word	0x00000630


	//   ....[5]....
        /*00fc*/ 	.word	0x00000860


	//   ....[6]....
        /*0100*/ 	.word	0x00000900


	//   ....[7]....
        /*0104*/ 	.word	0x000009a0


	//   ....[8]....
        /*0108*/ 	.word	0x00000b30


	//   ....[9]....
        /*010c*/ 	.word	0x00000bd0


	//   ....[10]....
        /*0110*/ 	.word	0x00000c70


	//   ....[11]....
        /*0114*/ 	.word	0x00000e00


	//   ....[12]....
        /*0118*/ 	.word	0x00000ea0


	//   ....[13]....
        /*011c*/ 	.word	0x00000f40


	//   ....[14]....
        /*0120*/ 	.word	0x00001320


	//   ....[15]....
        /*0124*/ 	.word	0x000013d0


	//   ....[16]....
        /*0128*/ 	.word	0x00001480


	//----- nvinfo : EIATTR_VRC_CTA_INIT_COUNT
	.align		4
.L_83:
        /*012c*/ 	.byte	0x02, 0x4a
	.zero		1
	.zero		1


	//----- nvinfo : EIATTR_EXIT_INSTR_OFFSETS
	.align		4
        /*0130*/ 	.byte	0x04, 0x1c
        /*0132*/ 	.short	(.L_85 - .L_84)


	//   ....[0]....
.L_84:
        /*0134*/ 	.word	0x00000220


	//   ....[1]....
        /*0138*/ 	.word	0x00001000


	//   ....[2]....
        /*013c*/ 	.word	0x000015d0


	//----- nvinfo : EIATTR_CRS_STACK_SIZE
	.align		4
.L_85:
        /*0140*/ 	.byte	0x04, 0x1e
        /*0142*/ 	.short	(.L_87 - .L_86)
.L_86:
        /*0144*/ 	.word	0x00000000


	//----- nvinfo : EIATTR_CBANK_PARAM_SIZE
	.align		4
.L_87:
        /*0148*/ 	.byte	0x03, 0x19
        /*014a*/ 	.short	0x0060


	//----- nvinfo : EIATTR_PARAM_CBANK
	.align		4
        /*014c*/ 	.byte	0x04, 0x0a
        /*014e*/ 	.short	(.L_89 - .L_88)
	.align		4
.L_88:
        /*0150*/ 	.word	index@(.nv.constant0._Z14aggregateExOptPjjS_jS_jS_jS_jjjS_)
        /*0154*/ 	.short	0x0380
        /*0156*/ 	.short	0x0060


	//----- nvinfo : EIATTR_SW_WAR
	.align		4
.L_89:
        /*0158*/ 	.byte	0x04, 0x36
        /*015a*/ 	.short	(.L_91 - .L_90)
.L_90:
        /*015c*/ 	.word	0x00000008
.L_91:


//--------------------- .nv.info._Z11aggregateExPjS_S_S_S_jjj --------------------------
	.section	.nv.info._Z11aggregateExPjS_S_S_S_jjj,"",@"SHT_CUDA_INFO"
	.sectionflags	@""
	.align	4


	//----- nvinfo : EIATTR_CUDA_API_VERSION
	.align		4
        /*0000*/ 	.byte	0x04, 0x37
        /*0002*/ 	.short	(.L_93 - .L_92)
.L_92:
        /*0004*/ 	.word	0x00000082


	//----- nvinfo : EIATTR_KPARAM_INFO
	.align		4
.L_93:
        /*0008*/ 	.byte	0x04, 0x17
        /*000a*/ 	.short	(.L_95 - .L_94)
.L_94:
        /*000c*/ 	.word	0x00000000
        /*0010*/ 	.short	0x0007
        /*0012*/ 	.short	0x0030
        /*0014*/ 	.byte	0x00, 0xf0, 0x11, 0x00


	//----- nvinfo : EIATTR_KPARAM_INFO
	.align		4
.L_95:
        /*0018*/ 	.byte	0x04, 0x17
        /*001a*/ 	.short	(.L_97 - .L_96)
.L_96:
        /*001c*/ 	.word	0x00000000
        /*0020*/ 	.short	0x0006
        /*0022*/ 	.short	0x002c
        /*0024*/ 	.byte	0x00, 0xf0, 0x11, 0x00


	//----- nvinfo : EIATTR_KPARAM_INFO
	.align		4
.L_97:
        /*0028*/ 	.byte	0x04, 0x17
        /*002a*/ 	.short	(.L_99 - .L_98)
.L_98:
        /*002c*/ 	.word	0x00000000
        /*0030*/ 	.short	0x0005
        /*0032*/ 	.short	0x0028
        /*0034*/ 	.byte	0x00, 0xf0, 0x11, 0x00


	//----- nvinfo : EIATTR_KPARAM_INFO
	.align		4
.L_99:
        /*0038*/ 	.byte	0x04, 0x17
        /*003a*/ 	.short	(.L_101 - .L_100)
.L_100:
        /*003c*/ 	.word	0x00000000
        /*0040*/ 	.short	0x0004
        /*0042*/ 	.short	0x0020
        /*0044*/ 	.byte	0x00, 0xf5, 0x21, 0x00


	//----- nvinfo : EIATTR_KPARAM_INFO
	.align		4
.L_101:
        /*0048*/ 	.byte	0x04, 0x17
        /*004a*/ 	.short	(.L_103 - .L_102)
.L_102:
        /*004c*/ 	.word	0x00000000
        /*0050*/ 	.short	0x0003
        /*0052*/ 	.short	0x0018
        /*0054*/ 	.byte	0x00, 0xf5, 0x21, 0x00


	//----- nvinfo : EIATTR_KPARAM_INFO
	.align		4
.L_103:
        /*0058*/ 	.byte	0x04, 0x17
        /*005a*/ 	.short	(.L_105 - .L_104)
.L_104:
        /*005c*/ 	.word	0x00000000
        /*0060*/ 	.short	0x0002
        /*0062*/ 	.short	0x0010
        /*0064*/ 	.byte	0x00, 0xf5, 0x21, 0x00


	//----- nvinfo : EIATTR_KPARAM_INFO
	.align		4
.L_105:
        /*0068*/ 	.byte	0x04, 0x17
        /*006a*/ 	.short	(.L_107 - .L_106)
.L_106:
        /*006c*/ 	.word	0x00000000
        /*0070*/ 	.short	0x0001
        /*0072*/ 	.short	0x0008
        /*0074*/ 	.byte	0x00, 0xf5, 0x21, 0x00


	//----- nvinfo : EIATTR_KPARAM_INFO
	.align		4
.L_107:
        /*0078*/ 	.byte	0x04, 0x17
        /*007a*/ 	.short	(.L_109 - .L_108)
.L_108:
        /*007c*/ 	.word	0x00000000
        /*0080*/ 	.short	0x0000
        /*0082*/ 	.short	0x0000
        /*0084*/ 	.byte	0x00, 0xf5, 0x21, 0x00


	//----- nvinfo : EIATTR_SPARSE_MMA_MASK
	.align		4
.L_109:
        /*0088*/ 	.byte	0x03, 0x50
        /*008a*/ 	.short	0x0000


	//----- nvinfo : EIATTR_MAXREG_COUNT
	.align		4
        /*008c*/ 	.byte	0x03, 0x1b
        /*008e*/ 	.short	0x00ff


	//----- nvinfo : EIATTR_MERCURY_ISA_VERSION
	.align		4
        /*0090*/ 	.byte	0x03, 0x5f
        /*0092*/ 	.short	0x0101


	//----- nvinfo : EIATTR_VRC_CTA_INIT_COUNT
	.align		4
        /*0094*/ 	.byte	0x02, 0x4a
	.zero		1
	.zero		1


	//----- nvinfo : EIATTR_EXIT_INSTR_OFFSETS
	.align		4
        /*0098*/ 	.byte	0x04, 0x1c
        /*009a*/ 	.short	(.L_111 - .L_110)


	//   ....[0]....
.L_110:
        /*009c*/ 	.word	0x00000080


	//   ....[1]....
        /*00a0*/ 	.word	0x000002b0


	//   ....[2]....
        /*00a4*/ 	.word	0x00000300


	//   ....[3]....
        /*00a8*/ 	.word	0x000003b0


	//   ....[4]....
        /*00ac*/ 	.word	0x00000410


	//----- nvinfo : EIATTR_INDIRECT_BRANCH_TARGETS
	.align		4
.L_111:
        /*00b0*/ 	.byte	0x04, 0x34
        /*00b2*/ 	.short	(.L_113 - .L_112)


	//   ....[0]....
.L_112:
        /*00b4*/ 	.word	.L_x_34@srel
        /*00b8*/ 	.short	0x0
        /*00ba*/ 	.short	0x0
        /*00bc*/ 	.word	0x3
        /*00c0*/ 	.word	.L_x_35@srel
        /*00c4*/ 	.word	.L_x_36@srel
        /*00c8*/ 	.word	.L_x_37@srel


	//   ....[1]....
        /*00cc*/ 	.word	.L_x_38@srel
        /*00d0*/ 	.short	0x0
        /*00d2*/ 	.short	0x0
        /*00d4*/ 	.word	0x3
        /*00d8*/ 	.word	.L_x_39@srel
        /*00dc*/ 	.word	.L_x_40@srel
        /*00e0*/ 	.word	.L_x_37@srel


	//----- nvinfo : EIATTR_CRS_STACK_SIZE
	.align		4
.L_113:
        /*00e4*/ 	.byte	0x04, 0x1e
        /*00e6*/ 	.short	(.L_115 - .L_114)
.L_114:
        /*00e8*/ 	.word	0x00000000


	//----- nvinfo : EIATTR_CBANK_PARAM_SIZE
	.align		4
.L_115:
        /*00ec*/ 	.byte	0x03, 0x19
        /*00ee*/ 	.short	0x0034


	//----- nvinfo : EIATTR_PARAM_CBANK
	.align		4
        /*00f0*/ 	.byte	0x04, 0x0a
        /*00f2*/ 	.short	(.L_117 - .L_116)
	.align		4
.L_116:
        /*00f4*/ 	.word	index@(.nv.constant0._Z11aggregateExPjS_S_S_S_jjj)
        /*00f8*/ 	.short	0x0380
        /*00fa*/ 	.short	0x0034


	//----- nvinfo : EIATTR_SW_WAR
	.align		4
.L_117:
        /*00fc*/ 	.byte	0x04, 0x36
        /*00fe*/ 	.short	(.L_119 - .L_118)
.L_118:
        /*0100*/ 	.word	0x00000008
.L_119:


//--------------------- .nv.info._Z9aggregatePjjS_ --------------------------
	.section	.nv.info._Z9aggregatePjjS_,"",@"SHT_CUDA_INFO"
	.sectionflags	@""
	.align	4


	//----- nvinfo : EIATTR_CUDA_API_VERSION
	.align		4
        /*0000*/ 	.byte	0x04, 0x37
        /*0002*/ 	.short	(.L_121 - .L_120)
.L_120:
        /*0004*/ 	.word	0x00000082


	//----- nvinfo : EIATTR_KPARAM_INFO
	.align		4
.L_121:
        /*0008*/ 	.byte	0x04, 0x17
        /*000a*/ 	.short	(.L_123 - .L_122)
.L_122:
        /*000c*/ 	.word	0x00000000
        /*0010*/ 	.short	0x0002
        /*0012*/ 	.short	0x0010
        /*0014*/ 	.byte	0x00, 0xf5, 0x21, 0x00


	//----- nvinfo : EIATTR_KPARAM_INFO
	.align		4
.L_123:
        /*0018*/ 	.byte	0x04, 0x17
        /*001a*/ 	.short	(.L_125 - .L_124)
.L_124:
        /*001c*/ 	.word	0x00000000
        /*0020*/ 	.short	0x0001
        /*0022*/ 	.short	0x0008
        /*0024*/ 	.byte	0x00, 0xf0, 0x11, 0x00


	//----- nvinfo : EIATTR_KPARAM_INFO
	.align		4
.L_125:
        /*0028*/ 	.byte	0x04, 0x17
        /*002a*/ 	.short	(.L_127 - .L_126)
.L_126:
        /*002c*/ 	.word	0x00000000
        /*0030*/ 	.short	0x0000
        /*0032*/ 	.short	0x0000
        /*0034*/ 	.byte	0x00, 0xf5, 0x21, 0x00


	//----- nvinfo : EIATTR_SPARSE_MMA_MASK
	.align		4
.L_127:
        /*0038*/ 	.byte	0x03, 0x50
        /*003a*/ 	.short	0x0000


	//----- nvinfo : EIATTR_MAXREG_COUNT
	.align		4
        /*003c*/ 	.byte	0x03, 0x1b
        /*003e*/ 	.short	0x00ff


	//----- nvinfo : EIATTR_MERCURY_ISA_VERSION
	.align		4
        /*0040*/ 	.byte	0x03, 0x5f
        /*0042*/ 	.short	0x0101


	//----- nvinfo : EIATTR_VRC_CTA_INIT_COUNT
	.align		4
        /*0044*/ 	.byte	0x02, 0x4a
	.zero		1
	.zero		1


	//----- nvinfo : EIATTR_EXIT_INSTR_OFFSETS
	.align		4
        /*0048*/ 	.byte	0x04, 0x1c
        /*004a*/ 	.short	(.L_129 - .L_128)


	//   ....[0]....
.L_128:
        /*004c*/ 	.word	0x00000070


	//   ....[1]....
        /*0050*/ 	.word	0x00000100


	//----- nvinfo : EIATTR_CBANK_PARAM_SIZE
	.align		4
.L_129:
        /*0054*/ 	.byte	0x03, 0x19
        /*0056*/ 	.short	0x0018


	//----- nvinfo : EIATTR_PARAM_CBANK
	.align		4
        /*0058*/ 	.byte	0x04, 0x0a
        /*005a*/ 	.short	(.L_131 - .L_130)
	.align		4
.L_130:
        /*005c*/ 	.word	index@(.nv.constant0._Z9aggregatePjjS_)
        /*0060*/ 	.short	0x0380
        /*0062*/ 	.short	0x0018


	//----- nvinfo : EIATTR_SW_WAR
	.align		4
.L_131:
        /*0064*/ 	.byte	0x04, 0x36
        /*0066*/ 	.short	(.L_133 - .L_132)
.L_132:
        /*0068*/ 	.word	0x00000008
.L_133:


//--------------------- .nv.info._Z23combine_devices_resultsPjS_S_S_j --------------------------
	.section	.nv.info._Z23combine_devices_resultsPjS_S_S_j,"",@"SHT_CUDA_INFO"
	.sectionflags	@""
	.align	4


	//----- nvinfo : EIATTR_CUDA_API_VERSION
	.align		4
        /*0000*/ 	.byte	0x04, 0x37
        /*0002*/ 	.short	(.L_135 - .L_134)
.L_134:
        /*0004*/ 	.word	0x00000082


	//----- nvinfo : EIATTR_KPARAM_INFO
	.align		4
.L_135:
        /*0008*/ 	.byte	0x04, 0x17
        /*000a*/ 	.short	(.L_137 - .L_136)
.L_136:
        /*000c*/ 	.word	0x00000000
        /*0010*/ 	.short	0x0004
        /*0012*/ 	.short	0x0020
        /*0014*/ 	.byte	0x00, 0xf0, 0x11, 0x00


	//----- nvinfo : EIATTR_KPARAM_INFO
	.align		4
.L_137:
        /*0018*/ 	.byte	0x04, 0x17
        /*001a*/ 	.short	(.L_139 - .L_138)
.L_138:
        /*001c*/ 	.word	0x00000000
        /*0020*/ 	.short	0x0003
        /*0022*/ 	.short	0x0018
        /*0024*/ 	.byte	0x00, 0xf5, 0x21, 0x00


	//----- nvinfo : EIATTR_KPARAM_INFO
	.align		4
.L_139:
        /*0028*/ 	.byte	0x04, 0x17
        /*002a*/ 	.short	(.L_141 - .L_140)
.L_140:
        /*002c*/ 	.word	0x00000000
        /*0030*/ 	.short	0x0002
        /*0032*/ 	.short	0x0010
        /*0034*/ 	.byte	0x00, 0xf5, 0x21, 0x00


	//----- nvinfo : EIATTR_KPARAM_INFO
	.align		4
.L_141:
        /*0038*/ 	.byte	0x04, 0x17
        /*003a*/ 	.short	(.L_143 - .L_142)
.L_142:
        /*003c*/ 	.word	0x00000000
        /*0040*/ 	.short	0x0001
        /*0042*/ 	.short	0x0008
        /*0044*/ 	.byte	0x00, 0xf5, 0x21, 0x00


	//----- nvinfo : EIATTR_KPARAM_INFO
	.align		4
.L_143:
        /*0048*/ 	.byte	0x04, 0x17
        /*004a*/ 	.short	(.L_145 - .L_144)
.L_144:
        /*004c*/ 	.word	0x00000000
        /*0050*/ 	.short	0x0000
        /*0052*/ 	.short	0x0000
        /*0054*/ 	.byte	0x00, 0xf5, 0x21, 0x00


	//----- nvinfo : EIATTR_SPARSE_MMA_MASK
	.align		4
.L_145:
        /*0058*/ 	.byte	0x03, 0x50
        /*005a*/ 	.short	0x0000


	//----- nvinfo : EIATTR_MAXREG_COUNT
	.align		4
        /*005c*/ 	.byte	0x03, 0x1b
        /*005e*/ 	.short	0x00ff


	//----- nvinfo : EIATTR_MERCURY_ISA_VERSION
	.align		4
        /*0060*/ 	.byte	0x03, 0x5f
        /*0062*/ 	.short	0x0101


	//----- nvinfo : EIATTR_VRC_CTA_INIT_COUNT
	.align		4
        /*0064*/ 	.byte	0x02, 0x4a
	.zero		1
	.zero		1


	//----- nvinfo : EIATTR_EXIT_INSTR_OFFSETS
	.align		4
        /*0068*/ 	.byte	0x04, 0x1c
        /*006a*/ 	.short	(.L_147 - .L_146)


	//   ....[0]....
.L_146:
        /*006c*/ 	.word	0x00000070


	//   ....[1]....
        /*0070*/ 	.word	0x00000170


	//----- nvinfo : EIATTR_CBANK_PARAM_SIZE
	.align		4
.L_147:
        /*0074*/ 	.byte	0x03, 0x19
        /*0076*/ 	.short	0x0024


	//----- nvinfo : EIATTR_PARAM_CBANK
	.align		4
        /*0078*/ 	.byte	0x04, 0x0a
        /*007a*/ 	.short	(.L_149 - .L_148)
	.align		4
.L_148:
        /*007c*/ 	.word	index@(.nv.constant0._Z23combine_devices_resultsPjS_S_S_j)
        /*0080*/ 	.short	0x0380
        /*0082*/ 	.short	0x0024


	//----- nvinfo : EIATTR_SW_WAR
	.align		4
.L_149:
        /*0084*/ 	.byte	0x04, 0x36
        /*0086*/ 	.short	(.L_151 - .L_150)
.L_150:
        /*0088*/ 	.word	0x00000008
.L_151:


//--------------------- .nv.info._Z7copyp2pP4int4PKS_m --------------------------
	.section	.nv.info._Z7copyp2pP4int4PKS_m,"",@"SHT_CUDA_INFO"
	.sectionflags	@""
	.align	4


	//----- nvinfo : EIATTR_CUDA_API_VERSION
	.align		4
        /*0000*/ 	.byte	0x04, 0x37
        /*0002*/ 	.short	(.L_153 - .L_152)
.L_152:
        /*0004*/ 	.word	0x00000082


	//----- nvinfo : EIATTR_KPARAM_INFO
	.align		4
.L_153:
        /*0008*/ 	.byte	0x04, 0x17
        /*000a*/ 	.short	(.L_155 - .L_154)
.L_154:
        /*000c*/ 	.word	0x00000000
        /*0010*/ 	.short	0x0002
        /*0012*/ 	.short	0x0010
        /*0014*/ 	.byte	0x00, 0xf0, 0x21, 0x00


	//----- nvinfo : EIATTR_KPARAM_INFO
	.align		4
.L_155:
        /*0018*/ 	.byte	0x04, 0x17
        /*001a*/ 	.short	(.L_157 - .L_156)
.L_156:
        /*001c*/ 	.word	0x00000000
        /*0020*/ 	.short	0x0001
        /*0022*/ 	.short	0x0008
        /*0024*/ 	.byte	0x00, 0xf5, 0x21, 0x00


	//----- nvinfo : EIATTR_KPARAM_INFO
	.align		4
.L_157:
        /*0028*/ 	.byte	0x04, 0x17
        /*002a*/ 	.short	(.L_159 - .L_158)
.L_158:
        /*002c*/ 	.word	0x00000000
        /*0030*/ 	.short	0x0000
        /*0032*/ 	.short	0x0000
        /*0034*/ 	.byte	0x00, 0xf5, 0x21, 0x00


	//----- nvinfo : EIATTR_SPARSE_MMA_MASK
	.align		4
.L_159:
        /*0038*/ 	.byte	0x03, 0x50
        /*003a*/ 	.short	0x0000


	//----- nvinfo : EIATTR_MAXREG_COUNT
	.align		4
        /*003c*/ 	.byte	0x03, 0x1b
        /*003e*/ 	.short	0x00ff


	//----- nvinfo : EIATTR_MERCURY_ISA_VERSION
	.align		4
        /*0040*/ 	.byte	0x03, 0x5f
        /*0042*/ 	.short	0x0101


	//----- nvinfo : EIATTR_VRC_CTA_INIT_COUNT
	.align		4
        /*0044*/ 	.byte	0x02, 0x4a
	.zero		1
	.zero		1


	//----- nvinfo : EIATTR_EXIT_INSTR_OFFSETS
	.align		4
        /*0048*/ 	.byte	0x04, 0x1c
        /*004a*/ 	.short	(.L_161 - .L_160)


	//   ....[0]....
.L_160:
        /*004c*/ 	.word	0x000000a0


	//   ....[1]....
        /*0050*/ 	.word	0x000001e0


	//   ....[2]....
        /*0054*/ 	.word	0x00000290


	//   ....[3]....
        /*0058*/ 	.word	0x00000340


	//   ....[4]....
        /*005c*/ 	.word	0x000003f0


	//   ....[5]....
        /*0060*/ 	.word	0x000004b0


	//----- nvinfo : EIATTR_CRS_STACK_SIZE
	.align		4
.L_161:
        /*0064*/ 	.byte	0x04, 0x1e
        /*0066*/ 	.short	(.L_163 - .L_162)
.L_162:
        /*0068*/ 	.word	0x00000000


	//----- nvinfo : EIATTR_CBANK_PARAM_SIZE
	.align		4
.L_163:
        /*006c*/ 	.byte	0x03, 0x19
        /*006e*/ 	.short	0x0018


	//----- nvinfo : EIATTR_PARAM_CBANK
	.align		4
        /*0070*/ 	.byte	0x04, 0x0a
        /*0072*/ 	.short	(.L_165 - .L_164)
	.align		4
.L_164:
        /*0074*/ 	.word	index@(.nv.constant0._Z7copyp2pP4int4PKS_m)
        /*0078*/ 	.short	0x0380
        /*007a*/ 	.short	0x0018


	//----- nvinfo : EIATTR_SW_WAR
	.align		4
.L_165:
        /*007c*/ 	.byte	0x04, 0x36
        /*007e*/ 	.short	(.L_167 - .L_166)
.L_166:
        /*0080*/ 	.word	0x00000008
.L_167:


//--------------------- .nv.info._Z20localAtomicsKernelExPjji --------------------------
	.section	.nv.info._Z20localAtomicsKernelExPjji,"",@"SHT_CUDA_INFO"
	.sectionflags	@""
	.align	4


	//----- nvinfo : EIATTR_CUDA_API_VERSION
	.align		4
        /*0000*/ 	.byte	0x04, 0x37
        /*0002*/ 	.short	(.L_169 - .L_168)
.L_168:
        /*0004*/ 	.word	0x00000082


	//----- nvinfo : EIATTR_KPARAM_INFO
	.align		4
.L_169:
        /*0008*/ 	.byte	0x04, 0x17
        /*000a*/ 	.short	(.L_171 - .L_170)
.L_170:
        /*000c*/ 	.word	0x00000000
        /*0010*/ 	.short	0x0002
        /*0012*/ 	.short	0x000c
        /*0014*/ 	.byte	0x00, 0xf0, 0x11, 0x00


	//----- nvinfo : EIATTR_KPARAM_INFO
	.align		4
.L_171:
        /*0018*/ 	.byte	0x04, 0x17
        /*001a*/ 	.short	(.L_173 - .L_172)
.L_172:
        /*001c*/ 	.word	0x00000000
        /*0020*/ 	.short	0x0001
        /*0022*/ 	.short	0x0008
        /*0024*/ 	.byte	0x00, 0xf0, 0x11, 0x00


	//----- nvinfo : EIATTR_KPARAM_INFO
	.align		4
.L_173:
        /*0028*/ 	.byte	0x04, 0x17
        /*002a*/ 	.short	(.L_175 - .L_174)
.L_174:
        /*002c*/ 	.word	0x00000000
        /*0030*/ 	.short	0x0000
        /*0032*/ 	.short	0x0000
        /*0034*/ 	.byte	0x00, 0xf5, 0x21, 0x00


	//----- nvinfo : EIATTR_SPARSE_MMA_MASK
	.align		4
.L_175:
        /*0038*/ 	.byte	0x03, 0x50
        /*003a*/ 	.short	0x0000


	//----- nvinfo : EIATTR_MAXREG_COUNT
	.align		4
        /*003c*/ 	.byte	0x03, 0x1b
        /*003e*/ 	.short	0x00ff


	//----- nvinfo : EIATTR_MERCURY_ISA_VERSION
	.align		4
        /*0040*/ 	.byte	0x03, 0x5f
        /*0042*/ 	.short	0x0101


	//----- nvinfo : EIATTR_INT_WARP_WIDE_INSTR_OFFSETS
	.align		4
        /*0044*/ 	.byte	0x04, 0x31
        /*0046*/ 	.short	(.L_177 - .L_176)


	//   ....[0]....
.L_176:
        /*0048*/ 	.word	0x000000d0


	//----- nvinfo : EIATTR_VRC_CTA_INIT_COUNT
	.align		4
.L_177:
        /*004c*/ 	.byte	0x02, 0x4a
	.zero		1
	.zero		1


	//----- nvinfo : EIATTR_EXIT_INSTR_OFFSETS
	.align		4
        /*0050*/ 	.byte	0x04, 0x1c
        /*0052*/ 	.short	(.L_179 - .L_178)


	//   ....[0]....
.L_178:
        /*0054*/ 	.word	0x00000070


	//   ....[1]....
        /*0058*/ 	.word	0x00000170


	//----- nvinfo : EIATTR_CRS_STACK_SIZE
	.align		4
.L_179:
        /*005c*/ 	.byte	0x04, 0x1e
        /*005e*/ 	.short	(.L_181 - .L_180)
.L_180:
        /*0060*/ 	.word	0x00000000


	//----- nvinfo : EIATTR_CBANK_PARAM_SIZE
	.align		4
.L_181:
        /*0064*/ 	.byte	0x03, 0x19
        /*0066*/ 	.short	0x0010


	//----- nvinfo : EIATTR_PARAM_CBANK
	.align		4
        /*0068*/ 	.byte	0x04, 0x0a
        /*006a*/ 	.short	(.L_183 - .L_182)
	.align		4
.L_182:
        /*006c*/ 	.word	index@(.nv.constant0._Z20localAtomicsKernelExPjji)
        /*0070*/ 	.short	0x0380
        /*0072*/ 	.short	0x0010


	//----- nvinfo : EIATTR_SW_WAR
	.align		4
.L_183:
        /*0074*/ 	.byte	0x04, 0x36
        /*0076*/ 	.short	(.L_185 - .L_184)
.L_184:
        /*0078*/ 	.word	0x00000008
.L_185:


//--------------------- .nv.info._Z18localAtomicsKernelP4DATA --------------------------
	.section	.nv.info._Z18localAtomicsKernelP4DATA,"",@"SHT_CUDA_INFO"
	.sectionflags	@""
	.align	4


	//----- nvinfo : EIATTR_CUDA_API_VERSION
	.align		4
        /*0000*/ 	.byte	0x04, 0x37
        /*0002*/ 	.short	(.L_187 - .L_186)
.L_186:
        /*0004*/ 	.word	0x00000082


	//----- nvinfo : EIATTR_KPARAM_INFO
	.align		4
.L_187:
        /*0008*/ 	.byte	0x04, 0x17
        /*000a*/ 	.short	(.L_189 - .L_188)
.L_188:
        /*000c*/ 	.word	0x00000000
        /*0010*/ 	.short	0x0000
        /*0012*/ 	.short	0x0000
        /*0014*/ 	.byte	0x00, 0xf5, 0x21, 0x00


	//----- nvinfo : EIATTR_SPARSE_MMA_MASK
	.align		4
.L_189:
        /*0018*/ 	.byte	0x03, 0x50
        /*001a*/ 	.short	0x0000


	//----- nvinfo : EIATTR_MAXREG_COUNT
	.align		4
        /*001c*/ 	.byte	0x03, 0x1b
        /*001e*/ 	.short	0x00ff


	//----- nvinfo : EIATTR_MERCURY_ISA_VERSION
	.align		4
        /*0020*/ 	.byte	0x03, 0x5f
        /*0022*/ 	.short	0x0101


	//----- nvinfo : EIATTR_INT_WARP_WIDE_INSTR_OFFSETS
	.align		4
        /*0024*/ 	.byte	0x04, 0x31
        /*0026*/ 	.short	(.L_191 - .L_190)


	//   ....[0]....
.L_190:
        /*0028*/ 	.word	0x00000030


	//----- nvinfo : EIATTR_VRC_CTA_INIT_COUNT
	.align		4
.L_191:
        /*002c*/ 	.byte	0x02, 0x4a
	.zero		1
	.zero		1


	//----- nvinfo : EIATTR_EXIT_INSTR_OFFSETS
	.align		4
        /*0030*/ 	.byte	0x04, 0x1c
        /*0032*/ 	.short	(.L_193 - .L_192)


	//   ....[0]....
.L_192:
        /*0034*/ 	.word	0x000000d0


	//----- nvinfo : EIATTR_CBANK_PARAM_SIZE
	.align		4
.L_193:
        /*0038*/ 	.byte	0x03, 0x19
        /*003a*/ 	.short	0x0008


	//----- nvinfo : EIATTR_PARAM_CBANK
	.align		4
        /*003c*/ 	.byte	0x04, 0x0a
        /*003e*/ 	.short	(.L_195 - .L_194)
	.align		4
.L_194:
        /*0040*/ 	.word	index@(.nv.constant0._Z18localAtomicsKernelP4DATA)
        /*0044*/ 	.short	0x0380
        /*0046*/ 	.short	0x0008


	//----- nvinfo : EIATTR_SW_WAR
	.align		4
.L_195:
        /*0048*/ 	.byte	0x04, 0x36
        /*004a*/ 	.short	(.L_197 - .L_196)
.L_196:
        /*004c*/ 	.word	0x00000008
.L_197:


//--------------------- .nv.info._Z19remoteAtomicsKernelP4DATA --------------------------
	.section	.nv.info._Z19remoteAtomicsKernelP4DATA,"",@"SHT_CUDA_INFO"
	.sectionflags	@""
	.align	4


	//----- nvinfo : EIATTR_CUDA_API_VERSION
	.align		4
        /*0000*/ 	.byte	0x04, 0x37
        /*0002*/ 	.short	(.L_199 - .L_198)
.L_198:
        /*0004*/ 	.word	0x00000082


	//----- nvinfo : EIATTR_KPARAM_INFO
	.align		4
.L_199:
        /*0008*/ 	.byte	0x04, 0x17
        /*000a*/ 	.short	(.L_201 - .L_200)
.L_200:
        /*000c*/ 	.word	0x00000000
        /*0010*/ 	.short	0x0000
        /*0012*/ 	.short	0x0000
        /*0014*/ 	.byte	0x00, 0xf5, 0x21, 0x00


	//----- nvinfo : EIATTR_SPARSE_MMA_MASK
	.align		4
.L_201:
        /*0018*/ 	.byte	0x03, 0x50
        /*001a*/ 	.short	0x0000


	//----- nvinfo : EIATTR_MAXREG_COUNT
	.align		4
        /*001c*/ 	.byte	0x03, 0x1b
        /*001e*/ 	.short	0x00ff


	//----- nvinfo : EIATTR_MERCURY_ISA_VERSION
	.align		4
        /*0020*/ 	.byte	0x03, 0x5f
        /*0022*/ 	.short	0x0101


	//----- nvinfo : EIATTR_INT_WARP_WIDE_INSTR_OFFSETS
	.align		4
        /*0024*/ 	.byte	0x04, 0x31
        /*0026*/ 	.short	(.L_203 - .L_202)


	//   ....[0]....
.L_202:
        /*0028*/ 	.word	0x00000030


	//----- nvinfo : EIATTR_VRC_CTA_INIT_COUNT
	.align		4
.L_203:
        /*002c*/ 	.byte	0x02, 0x4a
	.zero		1
	.zero		1


	//----- nvinfo : EIATTR_EXIT_INSTR_OFFSETS
	.align		4
        /*0030*/ 	.byte	0x04, 0x1c
        /*0032*/ 	.short	(.L_205 - .L_204)


	//   ....[0]....
.L_204:
        /*0034*/ 	.word	0x000000d0


	//----- nvinfo : EIATTR_CBANK_PARAM_SIZE
	.align		4
.L_205:
        /*0038*/ 	.byte	0x03, 0x19
        /*003a*/ 	.short	0x0008


	//----- nvinfo : EIATTR_PARAM_CBANK
	.align		4
        /*003c*/ 	.byte	0x04, 0x0a
        /*003e*/ 	.short	(.L_207 - .L_206)
	.align		4
.L_206:
        /*0040*/ 	.word	index@(.nv.constant0._Z19remoteAtomicsKernelP4DATA)
        /*0044*/ 	.short	0x0380
        /*0046*/ 	.short	0x0008


	//----- nvinfo : EIATTR_SW_WAR
	.align		4
.L_207:
        /*0048*/ 	.byte	0x04, 0x36
        /*004a*/ 	.short	(.L_209 - .L_208)
.L_208:
        /*004c*/ 	.word	0x00000008
.L_209:


//--------------------- .nv.info._Z5delayPViy     --------------------------
	.section	.nv.info._Z5delayPViy,"",@"SHT_CUDA_INFO"
	.sectionflags	@""
	.align	4


	//----- nvinfo : EIATTR_CUDA_API_VERSION
	.align		4
        /*0000*/ 	.byte	0x04, 0x37
        /*0002*/ 	.short	(.L_211 - .L_210)
.L_210:
        /*0004*/ 	.word	0x00000082


	//----- nvinfo : EIATTR_KPARAM_INFO
	.align		4
.L_211:
        /*0008*/ 	.byte	0x04, 0x17
        /*000a*/ 	.short	(.L_213 - .L_212)
.L_212:
        /*000c*/ 	.word	0x00000000
        /*0010*/ 	.short	0x0001
        /*0012*/ 	.short	0x0008
        /*0014*/ 	.byte	0x00, 0xf0, 0x21, 0x00


	//----- nvinfo : EIATTR_KPARAM_INFO
	.align		4
.L_213:
        /*0018*/ 	.byte	0x04, 0x17
        /*001a*/ 	.short	(.L_215 - .L_214)
.L_214:
        /*001c*/ 	.word	0x00000000
        /*0020*/ 	.short	0x0000
        /*0022*/ 	.short	0x0000
        /*0024*/ 	.byte	0x00, 0xf5, 0x21, 0x00


	//----- nvinfo : EIATTR_SPARSE_MMA_MASK
	.align		4
.L_215:
        /*0028*/ 	.byte	0x03, 0x50
        /*002a*/ 	.short	0x0000


	//----- nvinfo : EIATTR_MAXREG_COUNT
	.align		4
        /*002c*/ 	.byte	0x03, 0x1b
        /*002e*/ 	.short	0x00ff


	//----- nvinfo : EIATTR_MERCURY_ISA_VERSION
	.align		4
        /*0030*/ 	.byte	0x03, 0x5f
        /*0032*/ 	.short	0x0101


	//----- nvinfo : EIATTR_VRC_CTA_INIT_COUNT
	.align		4
        /*0034*/ 	.byte	0x02, 0x4a
	.zero		1
	.zero		1


	//----- nvinfo : EIATTR_EXIT_INSTR_OFFSETS
	.align		4
        /*0038*/ 	.byte	0x04, 0x1c
        /*003a*/ 	.short	(.L_217 - .L_216)


	//   ....[0]....
.L_216:
        /*003c*/ 	.word	0x00000080


	//   ....[1]....
        /*0040*/ 	.word	0x000000f0


	//----- nvinfo : EIATTR_CBANK_PARAM_SIZE
	.align		4
.L_217:
        /*0044*/ 	.byte	0x03, 0x19
        /*0046*/ 	.short	0x0010


	//----- nvinfo : EIATTR_PARAM_CBANK
	.align		4
        /*0048*/ 	.byte	0x04, 0x0a
        /*004a*/ 	.short	(.L_219 - .L_218)
	.align		4
.L_218:
        /*004c*/ 	.word	index@(.nv.constant0._Z5delayPViy)
        /*0050*/ 	.short	0x0380
        /*0052*/ 	.short	0x0010


	//----- nvinfo : EIATTR_SW_WAR
	.align		4
.L_219:
        /*0054*/ 	.byte	0x04, 0x36
        /*0056*/ 	.short	(.L_221 - .L_220)
.L_220:
        /*0058*/ 	.word	0x00000008
.L_221:


//--------------------- .nv.callgraph             --------------------------
	.section	.nv.callgraph,"",@"SHT_CUDA_CALLGRAPH"
	.align	4
	.sectionentsize	8
	.align		4
        /*0000*/ 	.word	0x00000000
	.align		4
        /*0004*/ 	.word	0xffffffff
	.align		4
        /*0008*/ 	.word	0x00000000
	.align		4
        /*000c*/ 	.word	0xfffffffe
	.align		4
        /*0010*/ 	.word	0x00000000
	.align		4
        /*0014*/ 	.word	0xfffffffd
	.align		4
        /*0018*/ 	.word	0x00000000
	.align		4
        /*001c*/ 	.word	0xfffffffc


//--------------------- .nv.constant2._Z11aggregateExPjS_S_S_S_jjj --------------------------
	.section	.nv.constant2._Z11aggregateExPjS_S_S_S_jjj,"a",@progbits
	.sectionflags	@""
	.align	4
.nv.constant2._Z11aggregateExPjS_S_S_S_jjj:
        /*0000*/ 	.byte	0xc0, 0x02, 0x00, 0x00, 0x70, 0x02, 0x00, 0x00, 0x00, 0x04, 0x00, 0x00, 0xc0, 0x03, 0x00, 0x00
        /*0010*/ 	.byte	0x70, 0x03, 0x00, 0x00, 0x00, 0x04, 0x00, 0x00


//--------------------- .text._Z14aggregateExOptPjjS_jS_jS_jS_jjjS_ --------------------------
	.section	.text._Z14aggregateExOptPjjS_jS_jS_jS_jjjS_,"ax",@progbits
	.align	128
        .global         _Z14aggregateExOptPjjS_jS_jS_jS_jjjS_
        .type           _Z14aggregateExOptPjjS_jS_jS_jS_jjjS_,@function
        .size           _Z14aggregateExOptPjjS_jS_jS_jS_jjjS_,(.L_x_42 - _Z14aggregateExOptPjjS_jS_jS_jS_jjjS_)
        .other          _Z14aggregateExOptPjjS_jS_jS_jS_jjjS_,@"STO_CUDA_ENTRY STV_DEFAULT"
_Z14aggregateExOptPjjS_jS_jS_jS_jjjS_:
.text._Z14aggregateExOptPjjS_jS_jS_jS_jjjS_:
[----:B------:R-:W-:Y:S01]  /*0000*/  LDC R1, c[0x0][0x37c] ;  /* 0x0000df00ff017b82 */ /* 0x000fe20000000800 */
[----:B------:R-:W0:Y:S07]  /*0010*/  S2R R0, SR_TID.X ;  /* 0x0000000000007919 */ /* 0x000e2e0000002100 */
[----:B------:R-:W0:Y:S01]  /*0020*/  S2UR UR4, SR_CTAID.X ;  /* 0x00000000000479c3 */ /* 0x000e220000002500 */
[----:B------:R-:W1:Y:S01]  /*0030*/  LDCU UR5, c[0x0][0x388] ;  /* 0x00007100ff0577ac */ /* 0x000e620008000800 */
[----:B------:R-:W-:Y:S01]  /*0040*/  BSSY.RECONVERGENT B0, `(.L_x_0) ;  /* 0x000000e000007945 */ /* 0x000fe20003800200 */
[----:B------:R-:W2:Y:S01]  /*0050*/  S2R R7, SR_LANEID ;  /* 0x0000000000077919 */ /* 0x000ea20000000000 */
[----:B------:R-:W3:Y:S04]  /*0060*/  LDCU.64 UR14, c[0x0][0x358] ;  /* 0x00006b00ff0e77ac */ /* 0x000ee80008000a00 */
[----:B------:R-:W0:Y:S02]  /*0070*/  LDC R5, c[0x0][0x360] ;  /* 0x0000d800ff057b82 */ /* 0x000e240000000800 */
[----:B0-----:R-:W-:-:S05]  /*0080*/  IMAD R5, R5, UR4, R0 ;  /* 0x0000000405057c24 */ /* 0x001fca000f8e0200 */
[----:B-1----:R-:W-:-:S13]  /*0090*/  ISETP.GE.U32.AND P0, PT, R5, UR5, PT ;  /* 0x0000000505007c0c */ /* 0x002fda000bf06070 */
[----:B--23--:R-:W-:Y:S05]  /*00a0*/  @P0 BRA `(.L_x_1) ;  /* 0x00000000001c0947 */ /* 0x00cfea0003800000 */
[----:B------:R-:W0:Y:S02]  /*00b0*/  LDC.64 R2, c[0x0][0x380] ;  /* 0x0000e000ff027b82 */ /* 0x000e240000000a00 */
[----:B0-----:R-:W-:-:S06]  /*00c0*/  IMAD.WIDE.U32 R2, R5, 0x4, R2 ;  /* 0x0000000405027825 */ /* 0x001fcc00078e0002 */
[----:B------:R-:W0:Y:S01]  /*00d0*/  LDC.64 R4, c[0x0][0x390] ;  /* 0x0000e400ff047b82 */ /* 0x000e220000000a00 */
[----:B------:R-:W0:Y:S01]  /*00e0*/  LDG.E R3, desc[UR14][R2.64] ;  /* 0x0000000e02037981 */ /* 0x000e22000c1e1900 */
[----:B------:R-:W-:Y:S02]  /*00f0*/  IMAD.MOV.U32 R9, RZ, RZ, 0x1 ;  /* 0x00000001ff097424 */ /* 0x000fe400078e00ff */
[----:B0-----:R-:W-:-:S05]  /*0100*/  IMAD.WIDE.U32 R4, R3, 0x4, R4 ;  /* 0x0000000403047825 */ /* 0x001fca00078e0004 */
[----:B------:R0:W-:Y:S02]  /*0110*/  REDG.E.ADD.STRONG.GPU desc[UR14][R4.64], R9 ;  /* 0x000000090400798e */ /* 0x0001e4000c12e10e */
.L_x_1:
[----:B------:R-:W-:Y:S05]  /*0120*/  BSYNC.RECONVERGENT B0 ;  /* 0x0000000000007941 */ /* 0x000fea0003800200 */
.L_x_0:
[----:B------:R-:W-:Y:S01]  /*0130*/  VOTEU.ANY UR4, UPT, PT ;  /* 0x0000000000047886 */ /* 0x000fe200038e0100 */
[----:B------:R-:W1:Y:S01]  /*0140*/  LDC.64 R2, c[0x0][0x3d8] ;  /* 0x0000f600ff027b82 */ /* 0x000e620000000a00 */
[----:B0-----:R-:W0:Y:S01]  /*0150*/  FLO.U32 R4, UR4 ;  /* 0x0000000400047d00 */ /* 0x001e2200080e0000 */
[----:B------:R-:W2:Y:S01]  /*0160*/  S2R R6, SR_LTMASK ;  /* 0x0000000000067919 */ /* 0x000ea20000003900 */
[----:B------:R-:W3:Y:S06]  /*0170*/  LDCU UR8, c[0x0][0x398] ;  /* 0x00007300ff0877ac */ /* 0x000eec0008000800 */
[----:B------:R-:W1:Y:S01]  /*0180*/  POPC R5, UR4 ;  /* 0x0000000400057d09 */ /* 0x000e620008000000 */
[----:B0-----:R-:W-:-:S13]  /*0190*/  ISETP.EQ.U32.AND P0, PT, R4, R7, PT ;  /* 0x000000070400720c */ /* 0x001fda0003f02070 */
[----:B-1----:R-:W4:Y:S01]  /*01a0*/  @P0 ATOMG.E.ADD.STRONG.GPU PT, R3, desc[UR14][R2.64], R5 ;  /* 0x80000005020309a8 */ /* 0x002f2200081ef10e */
[----:B---3--:R-:W-:Y:S02]  /*01b0*/  ISETP.NE.AND P0, PT, RZ, UR8, PT ;  /* 0x00000008ff007c0c */ /* 0x008fe4000bf05270 */
[----:B--2---:R-:W-:Y:S01]  /*01c0*/  LOP3.LUT R6, R6, UR4, RZ, 0xc0, !PT ;  /* 0x0000000406067c12 */ /* 0x004fe2000f8ec0ff */
[----:B------:R-:W0:Y:S03]  /*01d0*/  LDCU UR4, c[0x0][0x3d0] ;  /* 0x00007a00ff0477ac */ /* 0x000e260008000800 */
[----:B------:R-:W1:Y:S01]  /*01e0*/  POPC R7, R6 ;  /* 0x0000000600077309 */ /* 0x000e620000000000 */
[----:B----4-:R-:W1:Y:S02]  /*01f0*/  SHFL.IDX PT, R0, R3, R4, 0x1f ;  /* 0x00001f0403007589 */ /* 0x010e6400000e0000 */
[----:B-1----:R-:W-:-:S04]  /*0200*/  IADD3 R0, PT, PT, R0, 0x1, R7 ;  /* 0x0000000100007810 */ /* 0x002fc80007ffe007 */
[----:B0-----:R-:W-:-:S13]  /*0210*/  ISETP.NE.OR P0, PT, R0, UR4, !P0 ;  /* 0x0000000400007c0c */ /* 0x001fda000c705670 */
[----:B------:R-:W-:Y:S05]  /*0220*/  @P0 EXIT ;  /* 0x000000000000094d */ /* 0x000fea0003800000 */
[----:B------:R-:W-:Y:S02]  /*0230*/  UIADD3 UR4, UPT, UPT, UR8, -0x1, URZ ;  /* 0xffffffff08047890 */ /* 0x000fe4000fffe0ff */
[----:B------:R-:W-:Y:S02]  /*0240*/  ULOP3.LUT UR5, UR8, 0x3, URZ, 0xc0, !UPT ;  /* 0x0000000308057892 */ /* 0x000fe4000f8ec0ff */
[----:B------:R-:W-:-:S03]  /*0250*/  UISETP.GE.U32.AND UP0, UPT, UR4, 0x3, UPT ;  /* 0x000000030400788c */ /* 0x000fc6000bf06070 */
[----:B------:R-:W-:-:S06]  /*0260*/  UMOV UR4, URZ ;  /* 0x000000ff00047c82 */ /* 0x000fcc0008000000 */
[----:B------:R-:W-:Y:S05]  /*0270*/  BRA.U !UP0, `(.L_x_2) ;  /* 0x0000000d085c7547 */ /* 0x000fea000b800000 */
[----:B------:R-:W0:Y:S01]  /*0280*/  LDCU UR6, c[0x0][0x3cc] ;  /* 0x00007980ff0677ac */ /* 0x000e220008000800 */
[----:B------:R-:W1:Y:S01]  /*0290*/  LDC R0, c[0x0][0x3cc] ;  /* 0x0000f300ff007b82 */ /* 0x000e620000000800 */
[----:B------:R-:W2:Y:S01]  /*02a0*/  LDCU UR10, c[0x0][0x3b8] ;  /* 0x00007700ff0a77ac */ /* 0x000ea20008000800 */
[----:B------:R-:W3:Y:S06]  /*02b0*/  LDCU UR11, c[0x0][0x3c8] ;  /* 0x00007900ff0b77ac */ /* 0x000eec0008000800 */
[----:B------:R-:W4:Y:S01]  /*02c0*/  LDC.64 R2, c[0x0][0x3a0] ;  /* 0x0000e800ff027b82 */ /* 0x000f220000000a00 */
[----:B------:R-:W1:Y:S01]  /*02d0*/  LDCU UR9, c[0x0][0x3a8] ;  /* 0x00007500ff0977ac */ /* 0x000e620008000800 */
[----:B------:R-:W-:-:S06]  /*02e0*/  ULOP3.LUT UR4, UR8, 0xfffffffc, URZ, 0xc0, !UPT ;  /* 0xfffffffc08047892 */ /* 0x000fcc000f8ec0ff */
[----:B------:R-:W1:Y:S01]  /*02f0*/  LDC.64 R4, c[0x0][0x3b0] ;  /* 0x0000ec00ff047b82 */ /* 0x000e620000000a00 */
[----:B0-----:R-:W0:Y:S01]  /*0300*/  I2F.U32.RP R10, UR6 ;  /* 0x00000006000a7d06 */ /* 0x001e220008209000 */
[----:B------:R-:W-:Y:S02]  /*0310*/  UISETP.NE.U32.AND UP0, UPT, UR6, URZ, UPT ;  /* 0x000000ff0600728c */ /* 0x000fe4000bf05070 */
[----:B------:R-:W-:-:S04]  /*0320*/  LOP3.LUT R14, RZ, UR6, RZ, 0x33, !PT ;  /* 0x00000006ff0e7c12 */ /* 0x000fc8000f8e33ff */
[----:B------:R-:W1:Y:S01]  /*0330*/  LDC.64 R6, c[0x0][0x3c0] ;  /* 0x0000f000ff067b82 */ /* 0x000e620000000a00 */
[----:B------:R-:W-:Y:S01]  /*0340*/  PLOP3.LUT P0, PT, PT, PT, UP0, 0x80, 0x8 ;  /* 0x000000000008781c */ /* 0x000fe20003f0f008 */
[----:B0-----:R-:W0:Y:S06]  /*0350*/  MUFU.RCP R10, R10 ;  /* 0x0000000a000a7308 */ /* 0x001e2c0000001000 */
[----:B------:R-:W1:Y:S01]  /*0360*/  LDC.64 R8, c[0x0][0x390] ;  /* 0x0000e400ff087b82 */ /* 0x000e620000000a00 */
[----:B0-----:R-:W-:-:S04]  /*0370*/  VIADD R12, R10, 0xffffffe ;  /* 0x0ffffffe0a0c7836 */ /* 0x001fc80000000000 */
[----:B------:R0:W5:Y:S02]  /*0380*/  F2I.FTZ.U32.TRUNC.NTZ R13, R12 ;  /* 0x0000000c000d7305 */ /* 0x000164000021f000 */
[----:B0-----:R-:W-:Y:S01]  /*0390*/  IMAD.MOV.U32 R12, RZ, RZ, RZ ;  /* 0x000000ffff0c7224 */ /* 0x001fe200078e00ff */
[----:B-----5:R-:W-:-:S05]  /*03a0*/  IADD3 R11, PT, PT, RZ, -R13, RZ ;  /* 0x8000000dff0b7210 */ /* 0x020fca0007ffe0ff */
[----:B------:R-:W-:-:S04]  /*03b0*/  IMAD R11, R11, UR6, RZ ;  /* 0x000000060b0b7c24 */ /* 0x000fc8000f8e02ff */
[----:B------:R-:W-:-:S04]  /*03c0*/  IMAD.HI.U32 R12, R13, R11, R12 ;  /* 0x0000000b0d0c7227 */ /* 0x000fc800078e000c */
[----:B--234-:R-:W-:-:S07]  /*03d0*/  IMAD.MOV.U32 R13, RZ, RZ, RZ ;  /* 0x000000ffff0d7224 */ /* 0x01cfce00078e00ff */
.L_x_15:
[----:B------:R-:W-:-:S05]  /*03e0*/  IMAD.HI.U32 R11, R12, R13, RZ ;  /* 0x0000000d0c0b7227 */ /* 0x000fca00078e00ff */
[----:B012---:R-:W-:-:S05]  /*03f0*/  IADD3 R15, PT, PT, -R11, RZ, RZ ;  /* 0x000000ff0b0f7210 */ /* 0x007fca0007ffe1ff */
[----:B-1----:R-:W-:-:S05]  /*0400*/  IMAD R15, R0, R15, R13 ;  /* 0x0000000f000f7224 */ /* 0x002fca00078e020d */
[----:B------:R-:W-:-:S13]  /*0410*/  ISETP.GE.U32.AND P1, PT, R15, R0, PT ;  /* 0x000000000f00720c */ /* 0x000fda0003f26070 */
[----:B------:R-:W-:Y:S02]  /*0420*/  @P1 IMAD.IADD R15, R15, 0x1, -R0 ;  /* 0x000000010f0f1824 */ /* 0x000fe400078e0a00 */
[----:B------:R-:W-:-:S03]  /*0430*/  @P1 VIADD R11, R11, 0x1 ;  /* 0x000000010b0b1836 */ /* 0x000fc60000000000 */
[----:B------:R-:W-:-:S13]  /*0440*/  ISETP.GE.U32.AND P2, PT, R15, R0, PT ;  /* 0x000000000f00720c */ /* 0x000fda0003f46070 */
[----:B------:R-:W-:-:S04]  /*0450*/  @P2 IADD3 R11, PT, PT, R11, 0x1, RZ ;  /* 0x000000010b0b2810 */ /* 0x000fc80007ffe0ff */
[----:B------:R-:W-:Y:S01]  /*0460*/  SEL R14, R14, R11, !P0 ;  /* 0x0000000b0e0e7207 */ /* 0x000fe20004000000 */
[----:B------:R-:W-:-:S03]  /*0470*/  IMAD.WIDE.U32 R10, R13, 0x4, R8 ;  /* 0x000000040d0a7825 */ /* 0x000fc600078e0008 */
[----:B------:R-:W-:-:S13]  /*0480*/  ISETP.NE.AND P0, PT, R14, UR9, PT ;  /* 0x000000090e007c0c */ /* 0x000fda000bf05270 */
[----:B------:R-:W-:Y:S05]  /*0490*/  @P0 BRA `(.L_x_3) ;  /* 0x0000000000280947 */ /* 0x000fea0003800000 */
[----:B------:R-:W2:Y:S01]  /*04a0*/  LDG.E R12, desc[UR14][R10.64] ;  /* 0x0000000e0a0c7981 */ /* 0x000ea2000c1e1900 */
[----:B------:R-:W-:Y:S02]  /*04b0*/  VOTEU.ANY UR6, UPT, PT ;  /* 0x0000000000067886 */ /* 0x000fe400038e0100 */
[----:B------:R-:W-:Y:S01]  /*04c0*/  UFLO.U32 UR7, UR6 ;  /* 0x00000006000772bd */ /* 0x000fe200080e0000 */
[----:B------:R-:W0:Y:S01]  /*04d0*/  S2R R14, SR_LANEID ;  /* 0x00000000000e7919 */ /* 0x000e220000000000 */
[----:B------:R-:W-:-:S04]  /*04e0*/  UPOPC UR6, UR6 ;  /* 0x00000006000672bf */ /* 0x000fc80008000000 */
[----:B0-----:R-:W-:Y:S01]  /*04f0*/  ISETP.EQ.U32.AND P0, PT, R14, UR7, PT ;  /* 0x000000070e007c0c */ /* 0x001fe2000bf02070 */
[----:B------:R-:W-:-:S04]  /*0500*/  IMAD.WIDE.U32 R14, R13, 0x4, R2 ;  /* 0x000000040d0e7825 */ /* 0x000fc800078e0002 */
[----:B--2---:R-:W-:-:S08]  /*0510*/  IMAD R17, R12, UR6, RZ ;  /* 0x000000060c117c24 */ /* 0x004fd0000f8e02ff */
[----:B------:R2:W-:Y:S01]  /*0520*/  @P0 REDG.E.ADD.STRONG.GPU desc[UR14][R14.64], R17 ;  /* 0x000000110e00098e */ /* 0x0005e2000c12e10e */
[----:B------:R-:W-:Y:S05]  /*0530*/  BRA `(.L_x_4) ;  /* 0x00000000005c7947 */ /* 0x000fea0003800000 */
.L_x_3:
        /* <DEDUP_REMOVED lines=12> */
.L_x_5:
        /* <DEDUP_REMOVED lines=10> */
[----:B------:R0:W-:Y:S02]  /*06a0*/  @P0 REDG.E.ADD.STRONG.GPU desc[UR14][R14.64], R17 ;  /* 0x000000110e00098e */ /* 0x0001e4000c12e10e */
.L_x_4:
[----:B------:R-:W3:Y:S01]  /*06b0*/  I2F.U32.RP R16, R0 ;  /* 0x0000000000107306 */ /* 0x000ee20000209000 */
[----:B012---:R-:W-:-:S07]  /*06c0*/  HFMA2 R14, -RZ, RZ, 0, 0 ;  /* 0x00000000ff0e7431 */ /* 0x007fce00000001ff */
[----:B---3--:R-:W0:Y:S02]  /*06d0*/  MUFU.RCP R16, R16 ;  /* 0x0000001000107308 */ /* 0x008e240000001000 */
[----:B0-----:R-:W-:-:S06]  /*06e0*/  VIADD R18, R16, 0xffffffe ;  /* 0x0ffffffe10127836 */ /* 0x001fcc0000000000 */
[----:B------:R-:W0:Y:S02]  /*06f0*/  F2I.FTZ.U32.TRUNC.NTZ R15, R18 ;  /* 0x00000012000f7305 */ /* 0x000e24000021f000 */
[----:B0-----:R-:W-:-:S04]  /*0700*/  IMAD.MOV R17, RZ, RZ, -R15 ;  /* 0x000000ffff117224 */ /* 0x001fc800078e0a0f */
[----:B------:R-:W-:-:S04]  /*0710*/  IMAD R17, R17, R0, RZ ;  /* 0x0000000011117224 */ /* 0x000fc800078e02ff */
[----:B------:R-:W-:-:S04]  /*0720*/  IMAD.HI.U32 R12, R15, R17, R14 ;  /* 0x000000110f0c7227 */ /* 0x000fc800078e000e */
[----:B------:R-:W-:-:S04]  /*0730*/  VIADD R15, R13, 0x1 ;  /* 0x000000010d0f7836 */ /* 0x000fc80000000000 */
[----:B------:R-:W-:-:S04]  /*0740*/  IMAD.HI.U32 R17, R12, R15, RZ ;  /* 0x0000000f0c117227 */ /* 0x000fc800078e00ff */
[----:B------:R-:W-:-:S04]  /*0750*/  IMAD.MOV R14, RZ, RZ, -R17 ;  /* 0x000000ffff0e7224 */ /* 0x000fc800078e0a11 */
[----:B------:R-:W-:Y:S01]  /*0760*/  IMAD R15, R0, R14, R15 ;  /* 0x0000000e000f7224 */ /* 0x000fe200078e020f */
[----:B------:R-:W-:-:S04]  /*0770*/  LOP3.LUT R14, RZ, R0, RZ, 0x33, !PT ;  /* 0x00000000ff0e7212 */ /* 0x000fc800078e33ff */
[----:B------:R-:W-:-:S13]  /*0780*/  ISETP.GE.U32.AND P0, PT, R15, R0, PT ;  /* 0x000000000f00720c */ /* 0x000fda0003f06070 */
[-C--:B------:R-:W-:Y:S01]  /*0790*/  @P0 IADD3 R15, PT, PT, R15, -R0.reuse, RZ ;  /* 0x800000000f0f0210 */ /* 0x080fe20007ffe0ff */
[----:B------:R-:W-:Y:S01]  /*07a0*/  @P0 VIADD R17, R17, 0x1 ;  /* 0x0000000111110836 */ /* 0x000fe20000000000 */
[----:B------:R-:W-:Y:S02]  /*07b0*/  ISETP.NE.U32.AND P0, PT, R0, RZ, PT ;  /* 0x000000ff0000720c */ /* 0x000fe40003f05070 */
[----:B------:R-:W-:-:S13]  /*07c0*/  ISETP.GE.U32.AND P1, PT, R15, R0, PT ;  /* 0x000000000f00720c */ /* 0x000fda0003f26070 */
[----:B------:R-:W-:-:S05]  /*07d0*/  @P1 VIADD R17, R17, 0x1 ;  /* 0x0000000111111836 */ /* 0x000fca0000000000 */
[----:B------:R-:W-:-:S04]  /*07e0*/  SEL R17, R14, R17, !P0 ;  /* 0x000000110e117207 */ /* 0x000fc80004000000 */
[----:B------:R-:W-:-:S13]  /*07f0*/  ISETP.NE.AND P1, PT, R17, UR9, PT ;  /* 0x0000000911007c0c */ /* 0x000fda000bf25270 */
[----:B------:R-:W-:Y:S05]  /*0800*/  @!P1 BRA `(.L_x_6) ;  /* 0x0000000000609947 */ /* 0x000fea0003800000 */
[----:B------:R-:W-:-:S13]  /*0810*/  ISETP.NE.AND P1, PT, R17, UR10, PT ;  /* 0x0000000a11007c0c */ /* 0x000fda000bf25270 */
[----:B------:R-:W-:Y:S05]  /*0820*/  @!P1 BRA `(.L_x_7) ;  /* 0x0000000000309947 */ /* 0x000fea0003800000 */
        /* <DEDUP_REMOVED lines=12> */
.L_x_7:
        /* <DEDUP_REMOVED lines=10> */
.L_x_6:
        /* <DEDUP_REMOVED lines=9> */
.L_x_8:
[----:B012---:R-:W-:-:S05]  /*0a20*/  IADD3 R15, PT, PT, R13, 0x2, RZ ;  /* 0x000000020d0f7810 */ /* 0x007fca0007ffe0ff */
[----:B------:R-:W-:-:S04]  /*0a30*/  IMAD.HI.U32 R17, R12, R15, RZ ;  /* 0x0000000f0c117227 */ /* 0x000fc800078e00ff */
[----:B------:R-:W-:-:S04]  /*0a40*/  IMAD.MOV R16, RZ, RZ, -R17 ;  /* 0x000000ffff107224 */ /* 0x000fc800078e0a11 */
[----:B------:R-:W-:-:S05]  /*0a50*/  IMAD R15, R0, R16, R15 ;  /* 0x00000010000f7224 */ /* 0x000fca00078e020f */
[----:B------:R-:W-:-:S13]  /*0a60*/  ISETP.GE.U32.AND P1, PT, R15, R0, PT ;  /* 0x000000000f00720c */ /* 0x000fda0003f26070 */
[----:B------:R-:W-:Y:S01]  /*0a70*/  @P1 IMAD.IADD R15, R15, 0x1, -R0 ;  /* 0x000000010f0f1824 */ /* 0x000fe200078e0a00 */
[----:B------:R-:W-:-:S04]  /*0a80*/  @P1 IADD3 R17, PT, PT, R17, 0x1, RZ ;  /* 0x0000000111111810 */ /* 0x000fc80007ffe0ff */
        /* <DEDUP_REMOVED lines=19> */
.L_x_10:
        /* <DEDUP_REMOVED lines=10> */
.L_x_9:
        /* <DEDUP_REMOVED lines=9> */
.L_x_11:
[----:B012---:R-:W-:-:S04]  /*0cf0*/  VIADD R15, R13, 0x3 ;  /* 0x000000030d0f7836 */ /* 0x007fc80000000000 */
[----:B------:R-:W-:-:S05]  /*0d00*/  IMAD.HI.U32 R17, R12, R15, RZ ;  /* 0x0000000f0c117227 */ /* 0x000fca00078e00ff */
[----:B------:R-:W-:-:S05]  /*0d10*/  IADD3 R16, PT, PT, -R17, RZ, RZ ;  /* 0x000000ff11107210 */ /* 0x000fca0007ffe1ff */
[----:B------:R-:W-:-:S05]  /*0d20*/  IMAD R15, R0, R16, R15 ;  /* 0x00000010000f7224 */ /* 0x000fca00078e020f */
[----:B------:R-:W-:-:S13]  /*0d30*/  ISETP.GE.U32.AND P1, PT, R15, R0, PT ;  /* 0x000000000f00720c */ /* 0x000fda0003f26070 */
[----:B------:R-:W-:Y:S02]  /*0d40*/  @P1 IMAD.IADD R15, R15, 0x1, -R0 ;  /* 0x000000010f0f1824 */ /* 0x000fe400078e0a00 */
[----:B------:R-:W-:-:S03]  /*0d50*/  @P1 VIADD R17, R17, 0x1 ;  /* 0x0000000111111836 */ /* 0x000fc60000000000 */
[----:B------:R-:W-:-:S13]  /*0d60*/  ISETP.GE.U32.AND P2, PT, R15, R0, PT ;  /* 0x000000000f00720c */ /* 0x000fda0003f46070 */
[----:B------:R-:W-:-:S04]  /*0d70*/  @P2 IADD3 R17, PT, PT, R17, 0x1, RZ ;  /* 0x0000000111112810 */ /* 0x000fc80007ffe0ff */
        /* <DEDUP_REMOVED lines=8> */
[----:B------:R-:W-:Y:S01]  /*0e00*/  VOTEU.ANY UR6, UPT, PT ;  /* 0x0000000000067886 */ /* 0x000fe200038e0100 */
[----:B------:R-:W-:Y:S01]  /*0e10*/  IMAD.WIDE.U32 R16, R13, 0x4, R6 ;  /* 0x000000040d107825 */ /* 0x000fe200078e0006 */
[----:B------:R-:W-:Y:S01]  /*0e20*/  UFLO.U32 UR7, UR6 ;  /* 0x00000006000772bd */ /* 0x000fe200080e0000 */
[----:B------:R-:W0:Y:S01]  /*0e30*/  S2R R15, SR_LANEID ;  /* 0x00000000000f7919 */ /* 0x000e220000000000 */
[----:B------:R-:W-:-:S04]  /*0e40*/  UPOPC UR6, UR6 ;  /* 0x00000006000672bf */ /* 0x000fc80008000000 */
[----:B0-----:R-:W-:Y:S02]  /*0e50*/  ISETP.EQ.U32.AND P1, PT, R15, UR7, PT ;  /* 0x000000070f007c0c */ /* 0x001fe4000bf22070 */
[----:B--2---:R-:W-:-:S11]  /*0e60*/  IMAD R15, R10, UR6, RZ ;  /* 0x000000060a0f7c24 */ /* 0x004fd6000f8e02ff */
[----:B------:R0:W-:Y:S01]  /*0e70*/  @P1 REDG.E.ADD.STRONG.GPU desc[UR14][R16.64+0xc], R15 ;  /* 0x00000c0f1000198e */ /* 0x0001e2000c12e10e */
[----:B------:R-:W-:Y:S05]  /*0e80*/  BRA `(.L_x_14) ;  /* 0x00000000004c7947 */ /* 0x000fea0003800000 */
.L_x_13:
        /* <DEDUP_REMOVED lines=10> */
.L_x_12:
        /* <DEDUP_REMOVED lines=8> */
[----:B------:R2:W-:Y:S02]  /*0fb0*/  @P1 REDG.E.ADD.STRONG.GPU desc[UR14][R16.64+0xc], R15 ;  /* 0x00000c0f1000198e */ /* 0x0005e4000c12e10e */
.L_x_14:
[----:B------:R-:W-:-:S05]  /*0fc0*/  VIADD R13, R13, 0x4 ;  /* 0x000000040d0d7836 */ /* 0x000fca0000000000 */
[----:B------:R-:W-:-:S13]  /*0fd0*/  ISETP.NE.AND P1, PT, R13, UR4, PT ;  /* 0x000000040d007c0c */ /* 0x000fda000bf25270 */
[----:B------:R-:W-:Y:S05]  /*0fe0*/  @P1 BRA `(.L_x_15) ;  /* 0xfffffff000fc1947 */ /* 0x000fea000383ffff */
.L_x_2:
[----:B------:R-:W-:-:S13]  /*0ff0*/  ISETP.NE.AND P0, PT, RZ, UR5, PT ;  /* 0x00000005ff007c0c */ /* 0x000fda000bf05270 */
[----:B------:R-:W-:Y:S05]  /*1000*/  @!P0 EXIT ;  /* 0x000000000000894d */ /* 0x000fea0003800000 */
[----:B------:R-:W3:Y:S01]  /*1010*/  LDCU UR16, c[0x0][0x3cc] ;  /* 0x00007980ff1077ac */ /* 0x000ee20008000800 */
[----:B------:R-:W4:Y:S01]  /*1020*/  LDCU.64 UR6, c[0x0][0x390] ;  /* 0x00007200ff0677ac */ /* 0x000f220008000a00 */
[----:B------:R-:W5:Y:S01]  /*1030*/  LDCU.64 UR8, c[0x0][0x3a0] ;  /* 0x00007400ff0877ac */ /* 0x000f620008000a00 */
[----:B------:R-:W0:Y:S01]  /*1040*/  LDCU.64 UR10, c[0x0][0x3b0] ;  /* 0x00007600ff0a77ac */ /* 0x000e220008000a00 */
[----:B------:R-:W1:Y:S01]  /*1050*/  LDCU.64 UR12, c[0x0][0x3c0] ;  /* 0x00007800ff0c77ac */ /* 0x000e620008000a00 */
[----:B---3--:R-:W3:Y:S01]  /*1060*/  I2F.U32.RP R0, UR16 ;  /* 0x0000001000007d06 */ /* 0x008ee20008209000 */
[----:B------:R-:W-:Y:S01]  /*1070*/  ISETP.NE.U32.AND P0, PT, RZ, UR16, PT ;  /* 0x00000010ff007c0c */ /* 0x000fe2000bf05070 */
[----:B------:R-:W0:Y:S01]  /*1080*/  LDCU UR18, c[0x0][0x3b8] ;  /* 0x00007700ff1277ac */ /* 0x000e220008000800 */
[----:B------:R-:W-:Y:S01]  /*1090*/  LOP3.LUT R9, RZ, UR16, RZ, 0x33, !PT ;  /* 0x00000010ff097c12 */ /* 0x000fe2000f8e33ff */
[----:B----4-:R-:W-:Y:S01]  /*10a0*/  UIMAD.WIDE.U32 UR6, UR4, 0x4, UR6 ;  /* 0x00000004040678a5 */ /* 0x010fe2000f8e0006 */
[----:B------:R-:W4:Y:S05]  /*10b0*/  LDCU UR19, c[0x0][0x3c8] ;  /* 0x00007900ff1377ac */ /* 0x000f2a0008000800 */
[----:B------:R-:W-:Y:S01]  /*10c0*/  MOV R3, UR7 ;  /* 0x0000000700037c02 */ /* 0x000fe20008000f00 */
[----:B------:R-:W-:Y:S01]  /*10d0*/  IMAD.U32 R2, RZ, RZ, UR6 ;  /* 0x00000006ff027e24 */ /* 0x000fe2000f8e00ff */
[----:B------:R-:W0:Y:S01]  /*10e0*/  LDCU UR17, c[0x0][0x3a8] ;  /* 0x00007500ff1177ac */ /* 0x000e220008000800 */
[----:B---3--:R-:W3:Y:S01]  /*10f0*/  MUFU.RCP R0, R0 ;  /* 0x0000000000007308 */ /* 0x008ee20000001000 */
[----:B------:R-:W-:Y:S01]  /*1100*/  IMAD.U32 R5, RZ, RZ, UR7 ;  /* 0x00000007ff057e24 */ /* 0x000fe2000f8e00ff */
[----:B------:R-:W-:Y:S01]  /*1110*/  UIADD3 UR5, UPT, UPT, -UR5, URZ, URZ ;  /* 0x000000ff05057290 */ /* 0x000fe2000fffe1ff */
[----:B---3--:R-:W-:-:S02]  /*1120*/  VIADD R6, R0, 0xffffffe ;  /* 0x0ffffffe00067836 */ /* 0x008fc40000000000 */
[----:B------:R-:W3:Y:S03]  /*1130*/  LDC R0, c[0x0][0x3cc] ;  /* 0x0000f300ff007b82 */ /* 0x000ee60000000800 */
[----:B------:R2:W5:Y:S02]  /*1140*/  F2I.FTZ.U32.TRUNC.NTZ R7, R6 ;  /* 0x0000000600077305 */ /* 0x000564000021f000 */
[----:B--2---:R-:W-:Y:S01]  /*1150*/  IMAD.MOV.U32 R6, RZ, RZ, RZ ;  /* 0x000000ffff067224 */ /* 0x004fe200078e00ff */
[----:B-----5:R-:W-:-:S05]  /*1160*/  IADD3 R4, PT, PT, RZ, -R7, RZ ;  /* 0x80000007ff047210 */ /* 0x020fca0007ffe0ff */
[----:B------:R-:W-:Y:S01]  /*1170*/  IMAD.MOV.U32 R3, RZ, RZ, R4 ;  /* 0x000000ffff037224 */ /* 0x000fe200078e0004 */
[----:B------:R-:W-:Y:S01]  /*1180*/  MOV R4, UR6 ;  /* 0x0000000600047c02 */ /* 0x000fe20008000f00 */
[----:B------:R-:W-:Y:S01]  /*1190*/  UIMAD.WIDE.U32 UR6, UR4, 0x4, UR8 ;  /* 0x00000004040678a5 */ /* 0x000fe2000f8e0008 */
[----:B------:R-:W-:Y:S01]  /*11a0*/  MOV R4, R2 ;  /* 0x0000000200047202 */ /* 0x000fe20000000f00 */
[----:B------:R-:W-:Y:S01]  /*11b0*/  IMAD R3, R3, UR16, RZ ;  /* 0x0000001003037c24 */ /* 0x000fe2000f8e02ff */
[----:B0-----:R-:W-:Y:S02]  /*11c0*/  UIMAD.WIDE.U32 UR8, UR4, 0x4, UR10 ;  /* 0x00000004040878a5 */ /* 0x001fe4000f8e000a */
[----:B-1----:R-:W-:Y:S01]  /*11d0*/  UIMAD.WIDE.U32 UR10, UR4, 0x4, UR12 ;  /* 0x00000004040a78a5 */ /* 0x002fe2000f8e000c */
[----:B------:R-:W-:Y:S02]  /*11e0*/  IMAD.HI.U32 R8, R7, R3, R6 ;  /* 0x0000000307087227 */ /* 0x000fe400078e0006 */
[----:B----4-:R-:W-:-:S09]  /*11f0*/  UMOV UR12, UR6 ;  /* 0x00000006000c7c82 */ /* 0x010fd20008000000 */
.L_x_19:
[----:B------:R-:W-:-:S05]  /*1200*/  IMAD.HI.U32 R2, R8, UR4, RZ ;  /* 0x0000000408027c27 */ /* 0x000fca000f8e00ff */
[----:B------:R-:W-:-:S05]  /*1210*/  IADD3 R3, PT, PT, -R2, RZ, RZ ;  /* 0x000000ff02037210 */ /* 0x000fca0007ffe1ff */
[----:B---3--:R-:W-:-:S05]  /*1220*/  IMAD R3, R0, R3, UR4 ;  /* 0x0000000400037e24 */ /* 0x008fca000f8e0203 */
[----:B------:R-:W-:-:S13]  /*1230*/  ISETP.GE.U32.AND P1, PT, R3, R0, PT ;  /* 0x000000000300720c */ /* 0x000fda0003f26070 */
[----:B------:R-:W-:Y:S01]  /*1240*/  @P1 IMAD.IADD R3, R3, 0x1, -R0 ;  /* 0x0000000103031824 */ /* 0x000fe200078e0a00 */
[----:B------:R-:W-:-:S04]  /*1250*/  @P1 IADD3 R2, PT, PT, R2, 0x1, RZ ;  /* 0x0000000102021810 */ /* 0x000fc80007ffe0ff */
[----:B------:R-:W-:Y:S01]  /*1260*/  ISETP.GE.U32.AND P2, PT, R3, R0, PT ;  /* 0x000000000300720c */ /* 0x000fe20003f46070 */
[----:B------:R-:W-:-:S12]  /*1270*/  IMAD.MOV.U32 R3, RZ, RZ, R5 ;  /* 0x000000ffff037224 */ /* 0x000fd800078e0005 */
[----:B------:R-:W-:-:S05]  /*1280*/  @P2 VIADD R2, R2, 0x1 ;  /* 0x0000000102022836 */ /* 0x000fca0000000000 */
[----:B------:R-:W-:Y:S02]  /*1290*/  SEL R6, R9, R2, !P0 ;  /* 0x0000000209067207 */ /* 0x000fe40004000000 */
[----:B------:R-:W-:Y:S02]  /*12a0*/  MOV R2, R4 ;  /* 0x0000000400027202 */ /* 0x000fe40000000f00 */
        /* <DEDUP_REMOVED lines=8> */
[----:B------:R-:W-:Y:S01]  /*1330*/  IMAD.U32 R5, RZ, RZ, UR11 ;  /* 0x0000000bff057e24 */ /* 0x000fe2000f8e00ff */
[----:B------:R-:W-:Y:S01]  /*1340*/  UFLO.U32 UR13, UR6 ;  /* 0x00000006000d72bd */ /* 0x000fe200080e0000 */
[----:B------:R-:W0:Y:S01]  /*1350*/  S2R R4, SR_LANEID ;  /* 0x0000000000047919 */ /* 0x000e220000000000 */
[----:B------:R-:W-:-:S04]  /*1360*/  UPOPC UR6, UR6 ;  /* 0x00000006000672bf */ /* 0x000fc80008000000 */
[----:B0-----:R-:W-:Y:S02]  /*1370*/  ISETP.EQ.U32.AND P1, PT, R4, UR13, PT ;  /* 0x0000000d04007c0c */ /* 0x001fe4000bf22070 */
[----:B------:R-:W-:Y:S01]  /*1380*/  MOV R4, UR10 ;  /* 0x0000000a00047c02 */ /* 0x000fe20008000f00 */
[----:B--2---:R-:W-:-:S10]  /*1390*/  IMAD R7, R6, UR6, RZ ;  /* 0x0000000606077c24 */ /* 0x004fd4000f8e02ff */
[----:B------:R0:W-:Y:S01]  /*13a0*/  @P1 REDG.E.ADD.STRONG.GPU desc[UR14][R4.64], R7 ;  /* 0x000000070400198e */ /* 0x0001e2000c12e10e */
[----:B------:R-:W-:Y:S05]  /*13b0*/  BRA `(.L_x_18) ;  /* 0x0000000000547947 */ /* 0x000fea0003800000 */
.L_x_17:
        /* <DEDUP_REMOVED lines=11> */
.L_x_16:
        /* <DEDUP_REMOVED lines=9> */
[----:B------:R2:W-:Y:S02]  /*1500*/  @P1 REDG.E.ADD.STRONG.GPU desc[UR14][R4.64], R7 ;  /* 0x000000070400198e */ /* 0x0005e4000c12e10e */
.L_x_18:
[----:B------:R-:W-:Y:S01]  /*1510*/  UIADD3 UR12, UP0, UPT, UR12, 0x4, URZ ;  /* 0x000000040c0c7890 */ /* 0x000fe2000ff1e0ff */
[----:B012---:R-:W-:Y:S01]  /*1520*/  IADD3 R4, P1, PT, R2, 0x4, RZ ;  /* 0x0000000402047810 */ /* 0x007fe20007f3e0ff */
[----:B------:R-:W-:Y:S02]  /*1530*/  UIADD3 UR5, UPT, UPT, UR5, 0x1, URZ ;  /* 0x0000000105057890 */ /* 0x000fe4000fffe0ff */
[----:B------:R-:W-:Y:S01]  /*1540*/  UIADD3.X UR7, UPT, UPT, URZ, UR7, URZ, UP0, !UPT ;  /* 0x00000007ff077290 */ /* 0x000fe200087fe4ff */
[----:B------:R-:W-:Y:S01]  /*1550*/  IADD3.X R5, PT, PT, RZ, R3, RZ, P1, !PT ;  /* 0x00000003ff057210 */ /* 0x000fe20000ffe4ff */
[----:B------:R-:W-:Y:S02]  /*1560*/  UISETP.NE.AND UP0, UPT, UR5, URZ, UPT ;  /* 0x000000ff0500728c */ /* 0x000fe4000bf05270 */
[----:B------:R-:W-:Y:S02]  /*1570*/  UIADD3 UR8, UP1, UPT, UR8, 0x4, URZ ;  /* 0x0000000408087890 */ /* 0x000fe4000ff3e0ff */
[----:B------:R-:W-:-:S02]  /*1580*/  UIADD3 UR10, UP2, UPT, UR10, 0x4, URZ ;  /* 0x000000040a0a7890 */ /* 0x000fc4000ff5e0ff */
[----:B------:R-:W-:Y:S02]  /*1590*/  UIADD3 UR4, UPT, UPT, UR4, 0x1, URZ ;  /* 0x0000000104047890 */ /* 0x000fe4000fffe0ff */
[----:B------:R-:W-:Y:S02]  /*15a0*/  UIADD3.X UR9, UPT, UPT, URZ, UR9, URZ, UP1, !UPT ;  /* 0x00000009ff097290 */ /* 0x000fe40008ffe4ff */
[----:B------:R-:W-:Y:S01]  /*15b0*/  UIADD3.X UR11, UPT, UPT, URZ, UR11, URZ, UP2, !UPT ;  /* 0x0000000bff0b7290 */ /* 0x000fe200097fe4ff */
[----:B------:R-:W-:Y:S11]  /*15c0*/  BRA.U UP0, `(.L_x_19) ;  /* 0xfffffffd000c7547 */ /* 0x000ff6000b83ffff */
[----:B------:R-:W-:Y:S05]  /*15d0*/  EXIT ;  /* 0x000000000000794d */ /* 0x000fea0003800000 */
.L_x_20:
[----:B------:R-:W-:-:S00]  /*15e0*/  BRA `(.L_x_20) ;  /* 0xfffffffc00fc7947 */ /* 0x000fc0000383ffff */
[----:B------:R-:W-:-:S00]  /*15f0*/  NOP ;  /* 0x0000000000007918 */ /* 0x000fc00000000000 */
        /* <DEDUP_REMOVED lines=8> */
.L_x_42:


//--------------------- .text._Z11aggregateExPjS_S_S_S_jjj --------------------------
	.section	.text._Z11aggregateExPjS_S_S_S_jjj,"ax",@progbits
	.align	128
        .global         _Z11aggregateExPjS_S_S_S_jjj
        .type           _Z11aggregateExPjS_S_S_S_jjj,@function
        .size           _Z11aggregateExPjS_S_S_S_jjj,(.L_x_43 - _Z11aggregateExPjS_S_S_S_jjj)
        .other          _Z11aggregateExPjS_S_S_S_jjj,@"STO_CUDA_ENTRY STV_DEFAULT"
_Z11aggregateExPjS_S_S_S_jjj:
.text._Z11aggregateExPjS_S_S_S_jjj:
[----:B------:R-:W-:Y:S01]  /*0000*/  LDC R1, c[0x0][0x37c] ;  /* 0x0000df00ff017b82 */ /* 0x000fe20000000800 */
[----:B------:R-:W0:Y:S07]  /*0010*/  S2R R0, SR_TID.X ;  /* 0x0000000000007919 */ /* 0x000e2e0000002100 */
[----:B------:R-:W0:Y:S01]  /*0020*/  S2UR UR4, SR_CTAID.X ;  /* 0x00000000000479c3 */ /* 0x000e220000002500 */
[----:B------:R-:W1:Y:S07]  /*0030*/  LDCU UR5, c[0x0][0x3a8] ;  /* 0x00007500ff0577ac */ /* 0x000e6e0008000800 */
[----:B------:R-:W0:Y:S08]  /*0040*/  LDC R5, c[0x0][0x360] ;  /* 0x0000d800ff057b82 */ /* 0x000e300000000800 */
[----:B------:R-:W2:Y:S01]  /*0050*/  LDC.64 R2, c[0x0][0x380] ;  /* 0x0000e000ff027b82 */ /* 0x000ea20000000a00 */
[----:B0-----:R-:W-:-:S05]  /*0060*/  IMAD R5, R5, UR4, R0 ;  /* 0x0000000405057c24 */ /* 0x001fca000f8e0200 */
[----:B-1----:R-:W-:-:S13]  /*0070*/  ISETP.GE.U32.AND P0, PT, R5, UR5, PT ;  /* 0x0000000505007c0c */ /* 0x002fda000bf06070 */
[----:B--2---:R-:W-:Y:S05]  /*0080*/  @P0 EXIT ;  /* 0x000000000000094d */ /* 0x004fea0003800000 */
[----:B------:R-:W0:Y:S01]  /*0090*/  LDCU.64 UR4, c[0x0][0x358] ;  /* 0x00006b00ff0477ac */ /* 0x000e220008000a00 */
[----:B------:R-:W-:Y:S01]  /*00a0*/  IMAD.WIDE.U32 R2, R5, 0x4, R2 ;  /* 0x0000000405027825 */ /* 0x000fe200078e0002 */
[----:B------:R-:W1:Y:S04]  /*00b0*/  LDCU UR6, c[0x0][0x3b0] ;  /* 0x00007600ff0677ac */ /* 0x000e680008000800 */
[----:B0-----:R-:W2:Y:S01]  /*00c0*/  LDG.E R0, desc[UR4][R2.64] ;  /* 0x0000000402007981 */ /* 0x001ea2000c1e1900 */
[----:B------:R-:W-:Y:S01]  /*00d0*/  BSSY.RECONVERGENT B0, `(.L_x_21) ;  /* 0x0000033000007945 */ /* 0x000fe20003800200 */
[----:B-1----:R-:W0:Y:S01]  /*00e0*/  I2F.U32.RP R6, UR6 ;  /* 0x0000000600067d06 */ /* 0x002e220008209000 */
[----:B------:R-:W-:-:S07]  /*00f0*/  ISETP.NE.U32.AND P2, PT, RZ, UR6, PT ;  /* 0x00000006ff007c0c */ /* 0x000fce000bf45070 */
[----:B0-----:R-:W0:Y:S02]  /*0100*/  MUFU.RCP R6, R6 ;  /* 0x0000000600067308 */ /* 0x001e240000001000 */
[----:B0-----:R-:W-:-:S06]  /*0110*/  VIADD R4, R6, 0xffffffe ;  /* 0x0ffffffe06047836 */ /* 0x001fcc0000000000 */
[----:B------:R0:W1:Y:S02]  /*0120*/  F2I.FTZ.U32.TRUNC.NTZ R5, R4 ;  /* 0x0000000400057305 */ /* 0x000064000021f000 */
[----:B0-----:R-:W-:Y:S02]  /*0130*/  HFMA2 R4, -RZ, RZ, 0, 0 ;  /* 0x00000000ff047431 */ /* 0x001fe400000001ff */
[----:B-1----:R-:W-:-:S04]  /*0140*/  IMAD.MOV R7, RZ, RZ, -R5 ;  /* 0x000000ffff077224 */ /* 0x002fc800078e0a05 */
[----:B------:R-:W-:-:S04]  /*0150*/  IMAD R7, R7, UR6, RZ ;  /* 0x0000000607077c24 */ /* 0x000fc8000f8e02ff */
[----:B------:R-:W-:-:S06]  /*0160*/  IMAD.HI.U32 R5, R5, R7, R4 ;  /* 0x0000000705057227 */ /* 0x000fcc00078e0004 */
[----:B--2---:R-:W-:-:S04]  /*0170*/  IMAD.HI.U32 R5, R5, R0, RZ ;  /* 0x0000000005057227 */ /* 0x004fc800078e00ff */
[----:B------:R-:W-:-:S04]  /*0180*/  IMAD.MOV R3, RZ, RZ, -R5 ;  /* 0x000000ffff037224 */ /* 0x000fc800078e0a05 */
[----:B------:R-:W-:-:S05]  /*0190*/  IMAD R2, R3, UR6, R0 ;  /* 0x0000000603027c24 */ /* 0x000fca000f8e0200 */
[----:B------:R-:W-:-:S13]  /*01a0*/  ISETP.GE.U32.AND P0, PT, R2, UR6, PT ;  /* 0x0000000602007c0c */ /* 0x000fda000bf06070 */
[----:B------:R-:W-:Y:S01]  /*01b0*/  @P0 IADD3 R2, PT, PT, R2, -UR6, RZ ;  /* 0x8000000602020c10 */ /* 0x000fe2000fffe0ff */
[----:B------:R-:W-:-:S03]  /*01c0*/  @P0 VIADD R5, R5, 0x1 ;  /* 0x0000000105050836 */ /* 0x000fc60000000000 */
[----:B------:R-:W-:-:S13]  /*01d0*/  ISETP.GE.U32.AND P1, PT, R2, UR6, PT ;  /* 0x0000000602007c0c */ /* 0x000fda000bf26070 */
[----:B------:R-:W-:Y:S02]  /*01e0*/  @P1 IADD3 R5, PT, PT, R5, 0x1, RZ ;  /* 0x0000000105051810 */ /* 0x000fe40007ffe0ff */
[----:B------:R-:W-:-:S04]  /*01f0*/  @!P2 LOP3.LUT R5, RZ, UR6, RZ, 0x33, !PT ;  /* 0x00000006ff05ac12 */ /* 0x000fc8000f8e33ff */
[----:B------:R-:W-:-:S13]  /*0200*/  ISETP.GT.AND P0, PT, R5, 0x1, PT ;  /* 0x000000010500780c */ /* 0x000fda0003f04270 */
[----:B------:R-:W-:Y:S05]  /*0210*/  @P0 BRA `(.L_x_22) ;  /* 0x00000000003c0947 */ /* 0x000fea0003800000 */
[----:B------:R-:W-:-:S05]  /*0220*/  VIMNMX.U32 R5, PT, PT, R5, 0x2, PT ;  /* 0x0000000205057848 */ /* 0x000fca0003fe0000 */
[----:B------:R-:W-:-:S04]  /*0230*/  IMAD.SHL.U32 R5, R5, 0x4, RZ ;  /* 0x0000000405057824 */ /* 0x000fc800078e00ff */
[----:B------:R-:W0:Y:S02]  /*0240*/  LDC R2, c[0x2][R5] ;  /* 0x0080000005027b82 */ /* 0x000e240000000800 */
[----:B0-----:R-:W-:-:S04]  /*0250*/  SHF.R.S32.HI R3, RZ, 0x1f, R2 ;  /* 0x0000001fff037819 */ /* 0x001fc80000011402 */
.L_x_34:
[----:B------:R-:W-:Y:S05]  /*0260*/  BRX R2 -0x270                                             (*"BRANCH_TARGETS .L_x_35,.L_x_36,.L_x_37"*) ;  /* 0xfffffffc02647949 */ /* 0x000fea000383ffff */
.L_x_36:
[----:B------:R-:W0:Y:S01]  /*0270*/  LDC.64 R2, c[0x0][0x390] ;  /* 0x0000e400ff027b82 */ /* 0x000e220000000a00 */
[----:B------:R-:W-:Y:S01]  /*0280*/  MOV R5, 0x1 ;  /* 0x0000000100057802 */ /* 0x000fe20000000f00 */
[----:B0-----:R-:W-:-:S05]  /*0290*/  IMAD.WIDE.U32 R2, R0, 0x4, R2 ;  /* 0x0000000400027825 */ /* 0x001fca00078e0002 */
[----:B------:R-:W-:Y:S01]  /*02a0*/  REDG.E.ADD.STRONG.GPU desc[UR4][R2.64], R5 ;  /* 0x000000050200798e */ /* 0x000fe2000c12e104 */
[----:B------:R-:W-:Y:S05]  /*02b0*/  EXIT ;  /* 0x000000000000794d */ /* 0x000fea0003800000 */
.L_x_35:
[----:B------:R-:W0:Y:S01]  /*02c0*/  LDC.64 R2, c[0x0][0x388] ;  /* 0x0000e200ff027b82 */ /* 0x000e220000000a00 */
[----:B------:R-:W-:Y:S02]  /*02d0*/  IMAD.MOV.U32 R5, RZ, RZ, 0x1 ;  /* 0x00000001ff057424 */ /* 0x000fe400078e00ff */
[----:B0-----:R-:W-:-:S05]  /*02e0*/  IMAD.WIDE.U32 R2, R0, 0x4, R2 ;  /* 0x0000000400027825 */ /* 0x001fca00078e0002 */
[----:B------:R-:W-:Y:S01]  /*02f0*/  REDG.E.ADD.STRONG.GPU desc[UR4][R2.64], R5 ;  /* 0x000000050200798e */ /* 0x000fe2000c12e104 */
[----:B------:R-:W-:Y:S05]  /*0300*/  EXIT ;  /* 0x000000000000794d */ /* 0x000fea0003800000 */
.L_x_22:
[----:B------:R-:W-:-:S04]  /*0310*/  MOV R2, 0xfffffffe ;  /* 0xfffffffe00027802 */ /* 0x000fc80000000f00 */
[----:B------:R-:W-:-:S05]  /*0320*/  VIADDMNMX.U32 R5, R5, R2, 0x2, PT ;  /* 0x0000000205057446 */ /* 0x000fca0003800002 */
[----:B------:R-:W-:-:S04]  /*0330*/  IMAD.SHL.U32 R5, R5, 0x4, RZ ;  /* 0x0000000405057824 */ /* 0x000fc800078e00ff */
[----:B------:R-:W0:Y:S02]  /*0340*/  LDC R2, c[0x2][R5+0xc] ;  /* 0x0080030005027b82 */ /* 0x000e240000000800 */
[----:B0-----:R-:W-:-:S04]  /*0350*/  SHF.R.S32.HI R3, RZ, 0x1f, R2 ;  /* 0x0000001fff037819 */ /* 0x001fc80000011402 */
.L_x_38:
[----:B------:R-:W-:Y:S05]  /*0360*/  BRX R2 -0x370                                             (*"BRANCH_TARGETS .L_x_39,.L_x_40,.L_x_37"*) ;  /* 0xfffffffc02247949 */ /* 0x000fea000383ffff */
.L_x_40:
[----:B------:R-:W0:Y:S01]  /*0370*/  LDC.64 R2, c[0x0][0x3a0] ;  /* 0x0000e800ff027b82 */ /* 0x000e220000000a00 */
[----:B------:R-:W-:Y:S02]  /*0380*/  HFMA2 R5, -RZ, RZ, 0, 5.9604644775390625e-08 ;  /* 0x00000001ff057431 */ /* 0x000fe400000001ff */
[----:B0-----:R-:W-:-:S05]  /*0390*/  IMAD.WIDE.U32 R2, R0, 0x4, R2 ;  /* 0x0000000400027825 */ /* 0x001fca00078e0002 */
[----:B------:R-:W-:Y:S01]  /*03a0*/  REDG.E.ADD.STRONG.GPU desc[UR4][R2.64], R5 ;  /* 0x000000050200798e */ /* 0x000fe2000c12e104 */
[----:B------:R-:W-:Y:S05]  /*03b0*/  EXIT ;  /* 0x000000000000794d */ /* 0x000fea0003800000 */
.L_x_39:
[----:B------:R-:W0:Y:S01]  /*03c0*/  LDC.64 R2, c[0x0][0x398] ;  /* 0x0000e600ff027b82 */ /* 0x000e220000000a00 */
[----:B------:R-:W-:Y:S01]  /*03d0*/  MOV R5, 0x1 ;  /* 0x0000000100057802 */ /* 0x000fe20000000f00 */
[----:B0-----:R-:W-:-:S05]  /*03e0*/  IMAD.WIDE.U32 R2, R0, 0x4, R2 ;  /* 0x0000000400027825 */ /* 0x001fca00078e0002 */
[----:B------:R0:W-:Y:S02]  /*03f0*/  REDG.E.ADD.STRONG.GPU desc[UR4][R2.64], R5 ;  /* 0x000000050200798e */ /* 0x0001e4000c12e104 */
.L_x_37:
[----:B------:R-:W-:Y:S05]  /*0400*/  BSYNC.RECONVERGENT B0 ;  /* 0x0000000000007941 */ /* 0x000fea0003800200 */
.L_x_21:
[----:B------:R-:W-:Y:S05]  /*0410*/  EXIT ;  /* 0x000000000000794d */ /* 0x000fea0003800000 */
.L_x_23:
        /* <DEDUP_REMOVED lines=14> */
.L_x_43:


//--------------------- .text._Z9aggregatePjjS_   --------------------------
	.section	.text._Z9aggregatePjjS_,"ax",@progbits
	.align	128
        .global         _Z9aggregatePjjS_
        .type           _Z9aggregatePjjS_,@function
        .size           _Z9aggregatePjjS_,(.L_x_44 - _Z9aggregatePjjS_)
        .other          _Z9aggregatePjjS_,@"STO_CUDA_ENTRY STV_DEFAULT"
_Z9aggregatePjjS_:
.text._Z9aggregatePjjS_:
[----:B------:R-:W-:Y:S01]  /*0000*/  LDC R1, c[0x0][0x37c] ;  /* 0x0000df00ff017b82 */ /* 0x000fe20000000800 */
[----:B------:R-:W0:Y:S07]  /*0010*/  S2R R0, SR_TID.X ;  /* 0x0000000000007919 */ /* 0x000e2e0000002100 */
[----:B------:R-:W0:Y:S01]  /*0020*/  S2UR UR4, SR_CTAID.X ;  /* 0x00000000000479c3 */ /* 0x000e220000002500 */
[----:B------:R-:W1:Y:S07]  /*0030*/  LDCU UR5, c[0x0][0x388] ;  /* 0x00007100ff0577ac */ /* 0x000e6e0008000800 */
[----:B------:R-:W0:Y:S02]  /*0040*/  LDC R5, c[0x0][0x360] ;  /* 0x0000d800ff057b82 */ /* 0x000e240000000800 */
[----:B0-----:R-:W-:-:S05]  /*0050*/  IMAD R5, R5, UR4, R0 ;  /* 0x0000000405057c24 */ /* 0x001fca000f8e0200 */
[----:B-1----:R-:W-:-:S13]  /*0060*/  ISETP.GE.U32.AND P0, PT, R5, UR5, PT ;  /* 0x0000000505007c0c */ /* 0x002fda000bf06070 */
[----:B------:R-:W-:Y:S05]  /*0070*/  @P0 EXIT ;  /* 0x000000000000094d */ /* 0x000fea0003800000 */
[----:B------:R-:W0:Y:S01]  /*0080*/  LDC.64 R2, c[0x0][0x380] ;  /* 0x0000e000ff027b82 */ /* 0x000e220000000a00 */
[----:B------:R-:W1:Y:S01]  /*0090*/  LDCU.64 UR4, c[0x0][0x358] ;  /* 0x00006b00ff0477ac */ /* 0x000e620008000a00 */
[----:B0-----:R-:W-:-:S06]  /*00a0*/  IMAD.WIDE.U32 R2, R5, 0x4, R2 ;  /* 0x0000000405027825 */ /* 0x001fcc00078e0002 */
[----:B------:R-:W0:Y:S01]  /*00b0*/  LDC.64 R4, c[0x0][0x390] ;  /* 0x0000e400ff047b82 */ /* 0x000e220000000a00 */
[----:B-1----:R-:W0:Y:S01]  /*00c0*/  LDG.E R3, desc[UR4][R2.64] ;  /* 0x0000000402037981 */ /* 0x002e22000c1e1900 */
[----:B------:R-:W-:Y:S02]  /*00d0*/  HFMA2 R7, -RZ, RZ, 0, 5.9604644775390625e-08 ;  /* 0x00000001ff077431 */ /* 0x000fe400000001ff */
[----:B0-----:R-:W-:-:S05]  /*00e0*/  IMAD.WIDE.U32 R4, R3, 0x4, R4 ;  /* 0x0000000403047825 */ /* 0x001fca00078e0004 */
[----:B------:R-:W-:Y:S01]  /*00f0*/  REDG.E.ADD.STRONG.GPU desc[UR4][R4.64], R7 ;  /* 0x000000070400798e */ /* 0x000fe2000c12e104 */
[----:B------:R-:W-:Y:S05]  /*0100*/  EXIT ;  /* 0x000000000000794d */ /* 0x000fea0003800000 */
.L_x_24:
        /* <DEDUP_REMOVED lines=15> */
.L_x_44:


//--------------------- .text._Z23combine_devices_resultsPjS_S_S_j --------------------------
	.section	.text._Z23combine_devices_resultsPjS_S_S_j,"ax",@progbits
	.align	128
        .global         _Z23combine_devices_resultsPjS_S_S_j
        .type           _Z23combine_devices_resultsPjS_S_S_j,@function
        .size           _Z23combine_devices_resultsPjS_S_S_j,(.L_x_45 - _Z23combine_devices_resultsPjS_S_S_j)
        .other          _Z23combine_devices_resultsPjS_S_S_j,@"STO_CUDA_ENTRY STV_DEFAULT"
_Z23combine_devices_resultsPjS_S_S_j:
.text._Z23combine_devices_resultsPjS_S_S_j:
        /* <DEDUP_REMOVED lines=9> */
[----:B------:R-:W1:Y:S07]  /*0090*/  LDCU.64 UR4, c[0x0][0x358] ;  /* 0x00006b00ff0477ac */ /* 0x000e6e0008000a00 */
[----:B------:R-:W2:Y:S08]  /*00a0*/  LDC.64 R2, c[0x0][0x380] ;  /* 0x0000e000ff027b82 */ /* 0x000eb00000000a00 */
[----:B------:R-:W3:Y:S01]  /*00b0*/  LDC.64 R6, c[0x0][0x390] ;  /* 0x0000e400ff067b82 */ /* 0x000ee20000000a00 */
[----:B0-----:R-:W-:-:S07]  /*00c0*/  IMAD.WIDE.U32 R4, R11, 0x4, R4 ;  /* 0x000000040b047825 */ /* 0x001fce00078e0004 */
[----:B------:R-:W0:Y:S01]  /*00d0*/  LDC.64 R8, c[0x0][0x398] ;  /* 0x0000e600ff087b82 */ /* 0x000e220000000a00 */
[----:B-1----:R-:W4:Y:S01]  /*00e0*/  LDG.E R5, desc[UR4][R4.64] ;  /* 0x0000000404057981 */ /* 0x002f22000c1e1900 */
[----:B--2---:R-:W-:-:S04]  /*00f0*/  IMAD.WIDE.U32 R2, R11, 0x4, R2 ;  /* 0x000000040b027825 */ /* 0x004fc800078e0002 */
[C---:B---3--:R-:W-:Y:S01]  /*0100*/  IMAD.WIDE.U32 R6, R11.reuse, 0x4, R6 ;  /* 0x000000040b067825 */ /* 0x048fe200078e0006 */
[----:B----4-:R-:W-:Y:S05]  /*0110*/  REDG.E.ADD.STRONG.GPU desc[UR4][R2.64], R5 ;  /* 0x000000050200798e */ /* 0x010fea000c12e104 */
[----:B------:R-:W2:Y:S01]  /*0120*/  LDG.E R7, desc[UR4][R6.64] ;  /* 0x0000000406077981 */ /* 0x000ea2000c1e1900 */
[----:B0-----:R-:W-:-:S03]  /*0130*/  IMAD.WIDE.U32 R8, R11, 0x4, R8 ;  /* 0x000000040b087825 */ /* 0x001fc600078e0008 */
[----:B--2---:R-:W-:Y:S04]  /*0140*/  REDG.E.ADD.STRONG.GPU desc[UR4][R2.64], R7 ;  /* 0x000000070200798e */ /* 0x004fe8000c12e104 */
[----:B------:R-:W2:Y:S04]  /*0150*/  LDG.E R9, desc[UR4][R8.64] ;  /* 0x0000000408097981 */ /* 0x000ea8000c1e1900 */
[----:B--2---:R-:W-:Y:S01]  /*0160*/  REDG.E.ADD.STRONG.GPU desc[UR4][R2.64], R9 ;  /* 0x000000090200798e */ /* 0x004fe2000c12e104 */
[----:B------:R-:W-:Y:S05]  /*0170*/  EXIT ;  /* 0x000000000000794d */ /* 0x000fea0003800000 */
.L_x_25:
        /* <DEDUP_REMOVED lines=16> */
.L_x_45:


//--------------------- .text._Z7copyp2pP4int4PKS_m --------------------------
	.section	.text._Z7copyp2pP4int4PKS_m,"ax",@progbits
	.align	128
        .global         _Z7copyp2pP4int4PKS_m
        .type           _Z7copyp2pP4int4PKS_m,@function
        .size           _Z7copyp2pP4int4PKS_m,(.L_x_46 - _Z7copyp2pP4int4PKS_m)
        .other          _Z7copyp2pP4int4PKS_m,@"STO_CUDA_ENTRY STV_DEFAULT"
_Z7copyp2pP4int4PKS_m:
.text._Z7copyp2pP4int4PKS_m:
[----:B------:R-:W-:Y:S01]  /*0000*/  LDC R1, c[0x0][0x37c] ;  /* 0x0000df00ff017b82 */ /* 0x000fe20000000800 */
[----:B------:R-:W0:Y:S07]  /*0010*/  S2R R0, SR_TID.X ;  /* 0x0000000000007919 */ /* 0x000e2e0000002100 */
[----:B------:R-:W0:Y:S01]  /*0020*/  S2UR UR4, SR_CTAID.X ;  /* 0x00000000000479c3 */ /* 0x000e220000002500 */
[----:B------:R-:W1:Y:S07]  /*0030*/  LDCU.64 UR6, c[0x0][0x390] ;  /* 0x00007200ff0677ac */ /* 0x000e6e0008000a00 */
[----:B------:R-:W0:Y:S01]  /*0040*/  LDC R9, c[0x0][0x360] ;  /* 0x0000d800ff097b82 */ /* 0x000e220000000800 */
[----:B------:R-:W2:Y:S01]  /*0050*/  LDCU UR5, c[0x0][0x370] ;  /* 0x00006e00ff0577ac */ /* 0x000ea20008000800 */
[----:B0-----:R-:W-:-:S02]  /*0060*/  IMAD R0, R9, UR4, R0 ;  /* 0x0000000409007c24 */ /* 0x001fc4000f8e0200 */
[----:B--2---:R-:W-:-:S03]  /*0070*/  IMAD R9, R9, UR5, RZ ;  /* 0x0000000509097c24 */ /* 0x004fc6000f8e02ff */
[----:B-1----:R-:W-:-:S04]  /*0080*/  ISETP.GE.U32.AND P0, PT, R0, UR6, PT ;  /* 0x0000000600007c0c */ /* 0x002fc8000bf06070 */
[----:B------:R-:W-:-:S13]  /*0090*/  ISETP.GE.U32.AND.EX P0, PT, RZ, UR7, PT, P0 ;  /* 0x00000007ff007c0c */ /* 0x000fda000bf06100 */
[----:B------:R-:W-:Y:S05]  /*00a0*/  @P0 EXIT ;  /* 0x000000000000094d */ /* 0x000fea0003800000 */
[----:B------:R-:W0:Y:S01]  /*00b0*/  LDC.64 R2, c[0x0][0x390] ;  /* 0x0000e400ff027b82 */ /* 0x000e220000000a00 */
[----:B------:R-:W-:Y:S01]  /*00c0*/  IMAD.MOV.U32 R14, RZ, RZ, R0 ;  /* 0x000000ffff0e7224 */ /* 0x000fe200078e0000 */
[----:B------:R-:W-:Y:S01]  /*00d0*/  SHF.R.U32.HI R0, RZ, 0x1c, R9 ;  /* 0x0000001cff007819 */ /* 0x000fe20000011609 */
[----:B------:R-:W-:Y:S01]  /*00e0*/  IMAD.MOV.U32 R15, RZ, RZ, RZ ;  /* 0x000000ffff0f7224 */ /* 0x000fe200078e00ff */
[----:B------:R-:W1:Y:S01]  /*00f0*/  LDCU.64 UR4, c[0x0][0x358] ;  /* 0x00006b00ff0477ac */ /* 0x000e620008000a00 */
[----:B------:R-:W-:Y:S01]  /*0100*/  IMAD.SHL.U32 R8, R9, 0x10, RZ ;  /* 0x0000001009087824 */ /* 0x000fe200078e00ff */
[----:B------:R-:W2:Y:S06]  /*0110*/  LDCU.128 UR8, c[0x0][0x380] ;  /* 0x00007000ff0877ac */ /* 0x000eac0008000c00 */
.L_x_26:
[C---:B---3--:R-:W-:Y:S01]  /*0120*/  IMAD.SHL.U32 R10, R14.reuse, 0x10, RZ ;  /* 0x000000100e0a7824 */ /* 0x048fe200078e00ff */
[----:B------:R-:W-:-:S04]  /*0130*/  SHF.L.U64.HI R11, R14, 0x4, R15 ;  /* 0x000000040e0b7819 */ /* 0x000fc8000001020f */
[----:B--2---:R-:W-:-:S04]  /*0140*/  IADD3 R12, P0, PT, R10, UR10, RZ ;  /* 0x0000000a0a0c7c10 */ /* 0x004fc8000ff1e0ff */
[----:B------:R-:W-:-:S05]  /*0150*/  IADD3.X R13, PT, PT, R11, UR11, RZ, P0, !PT ;  /* 0x0000000b0b0d7c10 */ /* 0x000fca00087fe4ff */
[----:B-1----:R-:W2:Y:S01]  /*0160*/  LDG.E.128.CONSTANT R4, desc[UR4][R12.64] ;  /* 0x000000040c047981 */ /* 0x002ea2000c1e9d00 */
[----:B------:R-:W-:Y:S02]  /*0170*/  IADD3 R14, P0, PT, R9, R14, RZ ;  /* 0x0000000e090e7210 */ /* 0x000fe40007f1e0ff */
[----:B------:R-:W-:-:S03]  /*0180*/  IADD3 R10, P1, PT, R10, UR8, RZ ;  /* 0x000000080a0a7c10 */ /* 0x000fc6000ff3e0ff */
[----:B------:R-:W-:Y:S01]  /*0190*/  IMAD.X R16, RZ, RZ, R15, P0 ;  /* 0x000000ffff107224 */ /* 0x000fe200000e060f */
[----:B0-----:R-:W-:Y:S02]  /*01a0*/  ISETP.GE.U32.AND P0, PT, R14, R2, PT ;  /* 0x000000020e00720c */ /* 0x001fe40003f06070 */
[----:B------:R-:W-:Y:S02]  /*01b0*/  IADD3.X R11, PT, PT, R11, UR9, RZ, P1, !PT ;  /* 0x000000090b0b7c10 */ /* 0x000fe40008ffe4ff */
[----:B------:R-:W-:-:S03]  /*01c0*/  ISETP.GE.U32.AND.EX P0, PT, R16, R3, PT, P0 ;  /* 0x000000031000720c */ /* 0x000fc60003f06100 */
[----:B--2---:R0:W-:Y:S10]  /*01d0*/  STG.E.128 desc[UR4][R10.64], R4 ;  /* 0x000000040a007986 */ /* 0x0041f4000c101d04 */
[----:B------:R-:W-:Y:S05]  /*01e0*/  @P0 EXIT ;  /* 0x000000000000094d */ /* 0x000fea0003800000 */
[----:B------:R-:W-:-:S05]  /*01f0*/  IADD3 R12, P0, PT, R8, R12, RZ ;  /* 0x0000000c080c7210 */ /* 0x000fca0007f1e0ff */
[----:B------:R-:W-:-:S05]  /*0200*/  IMAD.X R13, R0, 0x1, R13, P0 ;  /* 0x00000001000d7824 */ /* 0x000fca00000e060d */
[----:B0-----:R-:W2:Y:S01]  /*0210*/  LDG.E.128.CONSTANT R4, desc[UR4][R12.64] ;  /* 0x000000040c047981 */ /* 0x001ea2000c1e9d00 */
[----:B------:R-:W-:Y:S02]  /*0220*/  IADD3 R14, P0, PT, R9, R14, RZ ;  /* 0x0000000e090e7210 */ /* 0x000fe40007f1e0ff */
[----:B------:R-:W-:-:S03]  /*0230*/  IADD3 R10, P1, PT, R8, R10, RZ ;  /* 0x0000000a080a7210 */ /* 0x000fc60007f3e0ff */
[----:B------:R-:W-:Y:S01]  /*0240*/  IMAD.X R16, RZ, RZ, R16, P0 ;  /* 0x000000ffff107224 */ /* 0x000fe200000e0610 */
[----:B------:R-:W-:Y:S01]  /*0250*/  ISETP.GE.U32.AND P0, PT, R14, R2, PT ;  /* 0x000000020e00720c */ /* 0x000fe20003f06070 */
[----:B------:R-:W-:-:S03]  /*0260*/  IMAD.X R11, R0, 0x1, R11, P1 ;  /* 0x00000001000b7824 */ /* 0x000fc600008e060b */
[----:B------:R-:W-:Y:S02]  /*0270*/  ISETP.GE.U32.AND.EX P0, PT, R16, R3, PT, P0 ;  /* 0x000000031000720c */ /* 0x000fe40003f06100 */
[----:B--2---:R0:W-:Y:S11]  /*0280*/  STG.E.128 desc[UR4][R10.64], R4 ;  /* 0x000000040a007986 */ /* 0x0041f6000c101d04 */
        /* <DEDUP_REMOVED lines=15> */
[----:B------:R-:W-:-:S05]  /*0380*/  IADD3 R10, P0, PT, R8, R10, RZ ;  /* 0x0000000a080a7210 */ /* 0x000fca0007f1e0ff */
[----:B------:R-:W-:Y:S01]  /*0390*/  IMAD.X R11, R0, 0x1, R11, P0 ;  /* 0x00000001000b7824 */ /* 0x000fe200000e060b */
[----:B------:R-:W-:-:S05]  /*03a0*/  IADD3 R14, P0, PT, R9, R14, RZ ;  /* 0x0000000e090e7210 */ /* 0x000fca0007f1e0ff */
[----:B------:R-:W-:Y:S01]  /*03b0*/  IMAD.X R16, RZ, RZ, R16, P0 ;  /* 0x000000ffff107224 */ /* 0x000fe200000e0610 */
[----:B------:R-:W-:-:S04]  /*03c0*/  ISETP.GE.U32.AND P0, PT, R14, R2, PT ;  /* 0x000000020e00720c */ /* 0x000fc80003f06070 */
[----:B------:R-:W-:Y:S01]  /*03d0*/  ISETP.GE.U32.AND.EX P0, PT, R16, R3, PT, P0 ;  /* 0x000000031000720c */ /* 0x000fe20003f06100 */
[----:B--2---:R0:W-:-:S12]  /*03e0*/  STG.E.128 desc[UR4][R10.64], R4 ;  /* 0x000000040a007986 */ /* 0x0041d8000c101d04 */
[----:B------:R-:W-:Y:S05]  /*03f0*/  @P0 EXIT ;  /* 0x000000000000094d */ /* 0x000fea0003800000 */
[----:B0-----:R-:W-:-:S05]  /*0400*/  IADD3 R4, P0, PT, R8, R12, RZ ;  /* 0x0000000c08047210 */ /* 0x001fca0007f1e0ff */
[----:B------:R-:W-:-:S06]  /*0410*/  IMAD.X R5, R0, 0x1, R13, P0 ;  /* 0x0000000100057824 */ /* 0x000fcc00000e060d */
[----:B------:R-:W2:Y:S01]  /*0420*/  LDG.E.128.CONSTANT R4, desc[UR4][R4.64] ;  /* 0x0000000404047981 */ /* 0x000ea2000c1e9d00 */
[----:B------:R-:W-:-:S05]  /*0430*/  IADD3 R10, P0, PT, R8, R10, RZ ;  /* 0x0000000a080a7210 */ /* 0x000fca0007f1e0ff */
[----:B------:R-:W-:Y:S01]  /*0440*/  IMAD.X R11, R0, 0x1, R11, P0 ;  /* 0x00000001000b7824 */ /* 0x000fe200000e060b */
[----:B------:R-:W-:-:S05]  /*0450*/  IADD3 R14, P0, PT, R9, R14, RZ ;  /* 0x0000000e090e7210 */ /* 0x000fca0007f1e0ff */
[----:B------:R-:W-:Y:S01]  /*0460*/  IMAD.X R15, RZ, RZ, R16, P0 ;  /* 0x000000ffff0f7224 */ /* 0x000fe200000e0610 */
[----:B------:R-:W-:-:S04]  /*0470*/  ISETP.GE.U32.AND P0, PT, R14, R2, PT ;  /* 0x000000020e00720c */ /* 0x000fc80003f06070 */
[----:B------:R-:W-:Y:S01]  /*0480*/  ISETP.GE.U32.AND.EX P0, PT, R15, R3, PT, P0 ;  /* 0x000000030f00720c */ /* 0x000fe20003f06100 */
[----:B--2---:R3:W-:-:S12]  /*0490*/  STG.E.128 desc[UR4][R10.64], R4 ;  /* 0x000000040a007986 */ /* 0x0047d8000c101d04 */
[----:B------:R-:W-:Y:S05]  /*04a0*/  @!P0 BRA `(.L_x_26) ;  /* 0xfffffffc001c8947 */ /* 0x000fea000383ffff */
[----:B------:R-:W-:Y:S05]  /*04b0*/  EXIT ;  /* 0x000000000000794d */ /* 0x000fea0003800000 */
.L_x_27:
        /* <DEDUP_REMOVED lines=12> */
.L_x_46:


//--------------------- .text._Z20localAtomicsKernelExPjji --------------------------
	.section	.text._Z20localAtomicsKernelExPjji,"ax",@progbits
	.align	128
        .global         _Z20localAtomicsKernelExPjji
        .type           _Z20localAtomicsKernelExPjji,@function
        .size           _Z20localAtomicsKernelExPjji,(.L_x_47 - _Z20localAtomicsKernelExPjji)
        .other          _Z20localAtomicsKernelExPjji,@"STO_CUDA_ENTRY STV_DEFAULT"
_Z20localAtomicsKernelExPjji:
.text._Z20localAtomicsKernelExPjji:
        /* <DEDUP_REMOVED lines=8> */
[----:B------:R-:W0:Y:S01]  /*0080*/  S2R R6, SR_LANEID ;  /* 0x0000000000067919 */ /* 0x000e220000000000 */
[----:B------:R-:W1:Y:S01]  /*0090*/  LDC R7, c[0x0][0x38c] ;  /* 0x0000e300ff077b82 */ /* 0x000e620000000800 */
[----:B------:R-:W-:Y:S01]  /*00a0*/  IMAD.MOV.U32 R4, RZ, RZ, RZ ;  /* 0x000000ffff047224 */ /* 0x000fe200078e00ff */
[----:B------:R-:W2:Y:S06]  /*00b0*/  LDCU.64 UR4, c[0x0][0x358] ;  /* 0x00006b00ff0477ac */ /* 0x000eac0008000a00 */
[----:B------:R-:W3:Y:S02]  /*00c0*/  LDC.64 R2, c[0x0][0x380] ;  /* 0x0000e000ff027b82 */ /* 0x000ee40000000a00 */
.L_x_28:
[----:B------:R-:W-:Y:S02]  /*00d0*/  VOTEU.ANY UR6, UPT, PT ;  /* 0x0000000000067886 */ /* 0x000fe400038e0100 */
[----:B------:R-:W-:Y:S02]  /*00e0*/  UFLO.U32 UR7, UR6 ;  /* 0x00000006000772bd */ /* 0x000fe400080e0000 */
[----:B------:R-:W2:Y:S04]  /*00f0*/  POPC R5, UR6 ;  /* 0x0000000600057d09 */ /* 0x000ea80008000000 */
[----:B0-----:R-:W-:-:S13]  /*0100*/  ISETP.EQ.U32.AND P0, PT, R6, UR7, PT ;  /* 0x0000000706007c0c */ /* 0x001fda000bf02070 */
[----:B--23--:R4:W-:Y:S01]  /*0110*/  @P0 REDG.E.ADD.STRONG.SYS desc[UR4][R2.64], R5 ;  /* 0x000000050200098e */ /* 0x00c9e2000c134104 */
[----:B-1----:R-:W-:-:S04]  /*0120*/  IADD3 R0, P0, PT, R0, R7, RZ ;  /* 0x0000000700007210 */ /* 0x002fc80007f1e0ff */
[----:B------:R-:W-:Y:S02]  /*0130*/  LEA.HI.X.SX32 R4, R7, R4, 0x1, P0 ;  /* 0x0000000407047211 */ /* 0x000fe400000f0eff */
[----:B------:R-:W-:-:S04]  /*0140*/  ISETP.GE.U32.AND P0, PT, R0, UR8, PT ;  /* 0x0000000800007c0c */ /* 0x000fc8000bf06070 */
[----:B------:R-:W-:-:S13]  /*0150*/  ISETP.GE.U32.AND.EX P0, PT, R4, RZ, PT, P0 ;  /* 0x000000ff0400720c */ /* 0x000fda0003f06100 */
[----:B----4-:R-:W-:Y:S05]  /*0160*/  @!P0 BRA `(.L_x_28) ;  /* 0xfffffffc00d88947 */ /* 0x010fea000383ffff */
[----:B------:R-:W-:Y:S05]  /*0170*/  EXIT ;  /* 0x000000000000794d */ /* 0x000fea0003800000 */
.L_x_29:
        /* <DEDUP_REMOVED lines=16> */
.L_x_47:


//--------------------- .text._Z18localAtomicsKernelP4DATA --------------------------
	.section	.text._Z18localAtomicsKernelP4DATA,"ax",@progbits
	.align	128
        .global         _Z18localAtomicsKernelP4DATA
        .type           _Z18localAtomicsKernelP4DATA,@function
        .size           _Z18localAtomicsKernelP4DATA,(.L_x_48 - _Z18localAtomicsKernelP4DATA)
        .other          _Z18localAtomicsKernelP4DATA,@"STO_CUDA_ENTRY STV_DEFAULT"
_Z18localAtomicsKernelP4DATA:
.text._Z18localAtomicsKernelP4DATA:
[----:B------:R-:W-:Y:S01]  /*0000*/  LDC R1, c[0x0][0x37c] ;  /* 0x0000df00ff017b82 */ /* 0x000fe20000000800 */
[----:B------:R-:W0:Y:S01]  /*0010*/  S2R R0, SR_LANEID ;  /* 0x0000000000007919 */ /* 0x000e220000000000 */
[----:B------:R-:W1:Y:S01]  /*0020*/  LDCU.64 UR4, c[0x0][0x380] ;  /* 0x00007000ff0477ac */ /* 0x000e620008000a00 */
[----:B------:R-:W-:Y:S01]  /*0030*/  VOTEU.ANY UR8, UPT, PT ;  /* 0x0000000000087886 */ /* 0x000fe200038e0100 */
[----:B------:R-:W2:Y:S01]  /*0040*/  LDCU.64 UR6, c[0x0][0x358] ;  /* 0x00006b00ff0677ac */ /* 0x000ea20008000a00 */
[----:B------:R-:W2:Y:S01]  /*0050*/  POPC R5, UR8 ;  /* 0x0000000800057d09 */ /* 0x000ea20008000000 */
[----:B------:R-:W-:Y:S02]  /*0060*/  UFLO.U32 UR9, UR8 ;  /* 0x00000008000972bd */ /* 0x000fe400080e0000 */
[----:B-1----:R-:W-:-:S04]  /*0070*/  UIADD3 UR4, UP0, UPT, UR4, 0x4, URZ ;  /* 0x0000000404047890 */ /* 0x002fc8000ff1e0ff */
[----:B------:R-:W-:Y:S02]  /*0080*/  UIADD3.X UR5, UPT, UPT, URZ, UR5, URZ, UP0, !UPT ;  /* 0x00000005ff057290 */ /* 0x000fe400087fe4ff */
[----:B------:R-:W-:-:S04]  /*0090*/  IMAD.U32 R2, RZ, RZ, UR4 ;  /* 0x00000004ff027e24 */ /* 0x000fc8000f8e00ff */
[----:B------:R-:W-:Y:S02]  /*00a0*/  MOV R3, UR5 ;  /* 0x0000000500037c02 */ /* 0x000fe40008000f00 */
[----:B0-----:R-:W-:-:S13]  /*00b0*/  ISETP.EQ.U32.AND P0, PT, R0, UR9, PT ;  /* 0x0000000900007c0c */ /* 0x001fda000bf02070 */
[----:B--2---:R-:W-:Y:S01]  /*00c0*/  @P0 REDG.E.ADD.STRONG.SYS desc[UR6][R2.64], R5 ;  /* 0x000000050200098e */ /* 0x004fe2000c134106 */
[----:B------:R-:W-:Y:S05]  /*00d0*/  EXIT ;  /* 0x000000000000794d */ /* 0x000fea0003800000 */
.L_x_30:
        /* <DEDUP_REMOVED lines=10> */
.L_x_48:


//--------------------- .text._Z19remoteAtomicsKernelP4DATA --------------------------
	.section	.text._Z19remoteAtomicsKernelP4DATA,"ax",@progbits
	.align	128
        .global         _Z19remoteAtomicsKernelP4DATA
        .type           _Z19remoteAtomicsKernelP4DATA,@function
        .size           _Z19remoteAtomicsKernelP4DATA,(.L_x_49 - _Z19remoteAtomicsKernelP4DATA)
        .other          _Z19remoteAtomicsKernelP4DATA,@"STO_CUDA_ENTRY STV_DEFAULT"
_Z19remoteAtomicsKernelP4DATA:
.text._Z19remoteAtomicsKernelP4DATA:
        /* <DEDUP_REMOVED lines=14> */
.L_x_31:
        /* <DEDUP_REMOVED lines=10> */
.L_x_49:


//--------------------- .text._Z5delayPViy        --------------------------
	.section	.text._Z5delayPViy,"ax",@progbits
	.align	128
        .global         _Z5delayPViy
        .type           _Z5delayPViy,@function
        .size           _Z5delayPViy,(.L_x_50 - _Z5delayPViy)
        .other          _Z5delayPViy,@"STO_CUDA_ENTRY STV_DEFAULT"
_Z5delayPViy:
.text._Z5delayPViy:
[----:B------:R-:W-:Y:S01]  /*0000*/  LDC R1, c[0x0][0x37c] ;  /* 0x0000df00ff017b82 */ /* 0x000fe20000000800 */
[----:B------:R-:W0:Y:S01]  /*0010*/  LDCU.64 UR4, c[0x0][0x358] ;  /* 0x00006b00ff0477ac */ /* 0x000e220008000a00 */
[----:B------:R-:W-:Y:S01]  /*0020*/  NOP ;  /* 0x0000000000007918 */ /* 0x000fe20000000000 */
[----:B------:R-:W-:-:S05]  /*0030*/  CS2R R2, SR_CLOCKLO ;  /* 0x0000000000027805 */ /* 0x000fca0000015000 */
[----:B------:R-:W1:Y:S01]  /*0040*/  LDC.64 R6, c[0x0][0x380] ;  /* 0x0000e000ff067b82 */ /* 0x000e620000000a00 */
[----:B------:R-:W2:Y:S02]  /*0050*/  LDCU.64 UR6, c[0x0][0x388] ;  /* 0x00007100ff0677ac */ /* 0x000ea40008000a00 */
.L_x_32:
[----:B01----:R-:W3:Y:S02]  /*0060*/  LDG.E.STRONG.SYS R0, desc[UR4][R6.64] ;  /* 0x0000000406007981 */ /* 0x003ee4000c1f5900 */
[----:B---3--:R-:W-:-:S13]  /*0070*/  ISETP.NE.AND P0, PT, R0, RZ, PT ;  /* 0x000000ff0000720c */ /* 0x008fda0003f05270 */
[----:B--2---:R-:W-:Y:S05]  /*0080*/  @P0 EXIT ;  /* 0x000000000000094d */ /* 0x004fea0003800000 */
[----:B------:R-:W-:-:S06]  /*0090*/  CS2R R4, SR_CLOCKLO ;  /* 0x0000000000047805 */ /* 0x000fcc0000015000 */
[----:B------:R-:W-:-:S05]  /*00a0*/  IADD3 R0, P0, PT, -R2, R4, RZ ;  /* 0x0000000402007210 */ /* 0x000fca0007f1e1ff */
[----:B------:R-:W-:Y:S01]  /*00b0*/  IMAD.X R4, R5, 0x1, ~R3, P0 ;  /* 0x0000000105047824 */ /* 0x000fe200000e0e03 */
[----:B------:R-:W-:-:S04]  /*00c0*/  ISETP.GT.U32.AND P0, PT, R0, UR6, PT ;  /* 0x0000000600007c0c */ /* 0x000fc8000bf04070 */
[----:B------:R-:W-:-:S13]  /*00d0*/  ISETP.GT.U32.AND.EX P0, PT, R4, UR7, PT, P0 ;  /* 0x0000000704007c0c */ /* 0x000fda000bf04100 */
[----:B------:R-:W-:Y:S05]  /*00e0*/  @!P0 BRA `(.L_x_32) ;  /* 0xfffffffc00dc8947 */ /* 0x000fea000383ffff */
[----:B------:R-:W-:Y:S05]  /*00f0*/  EXIT ;  /* 0x000000000000794d */ /* 0x000fea0003800000 */
.L_x_33:
        /* <DEDUP_REMOVED lines=16> */
.L_x_50:


//--------------------- .nv.shared.reserved.0     --------------------------
	.section	.nv.shared.reserved.0,"aw",@nobits
	.weak		__nv_reservedSMEM_offset_0_alias
	.size		__nv_reservedSMEM_offset_0_alias, 0, 64
	.other		__nv_reservedSMEM_offset_0_alias,@"STO_CUDA_RESERVED_SHARED STV_DEFAULT"
__nv_reservedSMEM_offset_0_alias:
	.zero		0
	.zero		64


//--------------------- .nv.constant0._Z14aggregateExOptPjjS_jS_jS_jS_jjjS_ --------------------------
	.section	.nv.constant0._Z14aggregateExOptPjjS_jS_jS_jS_jjjS_,"a",@progbits
	.sectionflags	@""
	.align	4
.nv.constant0._Z14aggregateExOptPjjS_jS_jS_jS_jjjS_:
	.zero		992


//--------------------- .nv.constant0._Z11aggregateExPjS_S_S_S_jjj --------------------------
	.section	.nv.constant0._Z11aggregateExPjS_S_S_S_jjj,"a",@progbits
	.sectionflags	@""
	.align	4
.nv.constant0._Z11aggregateExPjS_S_S_S_jjj:
	.zero		948


//--------------------- .nv.constant0._Z9aggregatePjjS_ --------------------------
	.section	.nv.constant0._Z9aggregatePjjS_,"a",@progbits
	.sectionflags	@""
	.align	4
.nv.constant0._Z9aggregatePjjS_:
	.zero		920


//--------------------- .nv.constant0._Z23combine_devices_resultsPjS_S_S_j --------------------------
	.section	.nv.constant0._Z23combine_devices_resultsPjS_S_S_j,"a",@progbits
	.sectionflags	@""
	.align	4
.nv.constant0._Z23combine_devices_resultsPjS_S_S_j:
	.zero		932


//--------------------- .nv.constant0._Z7copyp2pP4int4PKS_m --------------------------
	.section	.nv.constant0._Z7copyp2pP4int4PKS_m,"a",@progbits
	.sectionflags	@""
	.align	4
.nv.constant0._Z7copyp2pP4int4PKS_m:
	.zero		920


//--------------------- .nv.constant0._Z20localAtomicsKernelExPjji --------------------------
	.section	.nv.constant0._Z20localAtomicsKernelExPjji,"a",@progbits
	.sectionflags	@""
	.align	4
.nv.constant0._Z20localAtomicsKernelExPjji:
	.zero		912


//--------------------- .nv.constant0._Z18localAtomicsKernelP4DATA --------------------------
	.section	.nv.constant0._Z18localAtomicsKernelP4DATA,"a",@progbits
	.sectionflags	@""
	.align	4
.nv.constant0._Z18localAtomicsKernelP4DATA:
	.zero		904


//--------------------- .nv.constant0._Z19remoteAtomicsKernelP4DATA --------------------------
	.section	.nv.constant0._Z19remoteAtomicsKernelP4DATA,"a",@progbits
	.sectionflags	@""
	.align	4
.nv.constant0._Z19remoteAtomicsKernelP4DATA:
	.zero		904


//--------------------- .nv.constant0._Z5delayPViy --------------------------
	.section	.nv.constant0._Z5delayPViy,"a",@progbits
	.sectionflags	@""
	.align	4
.nv.constant0._Z5delayPViy:
	.zero		912


//--------------------- SYMBOLS --------------------------

	.type		.nv.reservedSmem.offset0,@object
	.size		.nv.reservedSmem.offset0,0x4
